def attn_fwd(
    Q,
    K,
    V,
    Out,
    Lse,
    sm_scale,
    stride_qz,
    stride_qh,
    stride_qm,
    stride_qk,
    stride_kz,
    stride_kh,
    stride_kn,
    stride_kk,
    stride_vz,
    stride_vh,
    stride_vn,
    stride_vk,
    stride_oz,
    stride_oh,
    stride_om,
    stride_ok,
    seqlen_q,
    seqlen_k,
    BLOCK_M: tl.constexpr,
    BLOCK_N: tl.constexpr,
    HEAD_DIM: tl.constexpr,
    CAUSAL: tl.constexpr,
):
    start_m = tl.program_id(0)
    off_hz = tl.program_id(1)
    q_off = off_hz * stride_qh
    k_off = off_hz * stride_kh
    v_off = off_hz * stride_vh
    offs_m = start_m * BLOCK_M + tl.arange(0, BLOCK_M)
    offs_d = tl.arange(0, HEAD_DIM)
    offs_n = tl.arange(0, BLOCK_N)
    q_ptrs = Q + q_off + offs_m[:, None] * stride_qm + offs_d[None, :] * stride_qk
    k_ptrs = K + k_off + offs_d[:, None] * stride_kk + offs_n[None, :] * stride_kn
    v_ptrs = V + v_off + offs_n[:, None] * stride_vn + offs_d[None, :] * stride_vk
    m_i = tl.full([BLOCK_M], float("-inf"), dtype=tl.float32)
    l_i = tl.zeros([BLOCK_M], dtype=tl.float32) + 1.0
    acc = tl.zeros([BLOCK_M, HEAD_DIM], dtype=tl.float32)
    q = tl.load(q_ptrs)
    acc, l_i, m_i = _attn_fwd_inner(
        acc,
        l_i,
        m_i,
        q,
        k_ptrs,
        v_ptrs,
        sm_scale,
        stride_kn,
        stride_vn,
        start_m,
        seqlen_k,
        BLOCK_M,
        BLOCK_N,
        HEAD_DIM,
        CAUSAL,
    )
    acc = acc / l_i[:, None]
    lse = m_i + tl.math.log2(l_i) / 1.4426950408889634
    o_ptrs = (
        Out
        + off_hz * stride_oh
        + offs_m[:, None] * stride_om
        + offs_d[None, :] * stride_ok
    )
    tl.store(o_ptrs, acc.to(Out.dtype.element_ty))
    tl.store(Lse + off_hz * seqlen_q + offs_m, lse)

# config = {"BLOCK_M": 256, "BLOCK_N": 64, "HEAD_DIM": 16, "arch": "sm_90", "causal": false, "dtype": "bf16", "num_stages": 2, "num_warps": 16}
# arch = sm_90


// ===== COMPILED SASS (sm_90a) =====

	.target	sm_90a

	.elftype	@"ET_EXEC"


//--------------------- .note.nv.tkinfo           --------------------------
	.section	.note.nv.tkinfo,"",@"SHT_NOTE"
	.sectionflags	@"SHF_NOTE_NV_TKINFO"
	.tkinfo
        /*0018*/ 	.word	0x00000002
        /*0030*/ 	.string	""
        /*0030*/ 	.string	"ptxas"
        /*0030*/ 	.string	"Cuda compilation tools, release 13.0, V13.0.88"
        /*0030*/ 	.string	"Build cuda_13.0.r13.0/compiler.36424714_0"
        /*0030*/ 	.string	"-v  -suppress-debug-info  -lineinfo  -arch sm_90a "



//--------------------- .note.nv.cuinfo           --------------------------
	.section	.note.nv.cuinfo,"",@"SHT_NOTE"
	.sectionflags	@"SHF_NOTE_NV_CUINFO"
        /*0018*/ 	.short	0x0002
        /*001a*/ 	.short	0x005a
        /*001c*/ 	.short	0x0082
	.zero		2


//--------------------- .nv.info                  --------------------------
	.section	.nv.info,"",@"SHT_CUDA_INFO"
	.align	4


	//----- nvinfo : EIATTR_REGCOUNT
	.align		4
        /*0000*/ 	.byte	0x04, 0x2f
        /*0002*/ 	.short	(.L_2 - .L_1)
	.align		4
.L_1:
        /*0004*/ 	.word	index@(attn_fwd)
        /*0008*/ 	.word	0x00000049


	//----- nvinfo : EIATTR_FRAME_SIZE
	.align		4
.L_2:
        /*000c*/ 	.byte	0x04, 0x11
        /*000e*/ 	.short	(.L_4 - .L_3)
	.align		4
.L_3:
        /*0010*/ 	.word	index@(attn_fwd)
        /*0014*/ 	.word	0x00000000


	//----- nvinfo : EIATTR_MIN_STACK_SIZE
	.align		4
.L_4:
        /*0018*/ 	.byte	0x04, 0x12
        /*001a*/ 	.short	(.L_6 - .L_5)
	.align		4
.L_5:
        /*001c*/ 	.word	index@(attn_fwd)
        /*0020*/ 	.word	0x00000000
.L_6:


//--------------------- .nv.compat                --------------------------
	.section	.nv.compat,"",@"SHT_CUDA_COMPAT_INFO"
	.align	4
        /*0000*/ 	.byte	0x02, 0x09, 0x01, 0x00, 0x02, 0x02, 0x04, 0x00, 0x02, 0x05, 0x05, 0x00, 0x03, 0x07, 0x01, 0x01
        /*0010*/ 	.byte	0x02, 0x03, 0x00, 0x00, 0x02, 0x06, 0x01, 0x00, 0x04, 0x0b, 0x08, 0x00, 0x00, 0x00, 0x00, 0x00
        /*0020*/ 	.byte	0x00, 0x00, 0x00, 0x00


//--------------------- .nv.info.attn_fwd         --------------------------
	.section	.nv.info.attn_fwd,"",@"SHT_CUDA_INFO"
	.sectionflags	@""
	.align	4


	//----- nvinfo : EIATTR_CUDA_API_VERSION
	.align		4
        /*0000*/ 	.byte	0x04, 0x37
        /*0002*/ 	.short	(.L_8 - .L_7)
.L_7:
        /*0004*/ 	.word	0x00000082


	//----- nvinfo : EIATTR_KPARAM_INFO
	.align		4
.L_8:
        /*0008*/ 	.byte	0x04, 0x17
        /*000a*/ 	.short	(.L_10 - .L_9)
.L_9:
        /*000c*/ 	.word	0x00000000
        /*0010*/ 	.short	0x0019
        /*0012*/ 	.short	0x0080
        /*0014*/ 	.byte	0x00, 0xf4, 0x21, 0x00


	//----- nvinfo : EIATTR_KPARAM_INFO
	.align		4
.L_10:
        /*0018*/ 	.byte	0x04, 0x17
        /*001a*/ 	.short	(.L_12 - .L_11)
.L_11:
        /*001c*/ 	.word	0x00000000
        /*0020*/ 	.short	0x0018
        /*0022*/ 	.short	0x0078
        /*0024*/ 	.byte	0x00, 0xf4, 0x21, 0x00


	//----- nvinfo : EIATTR_KPARAM_INFO
	.align		4
.L_12:
        /*0028*/ 	.byte	0x04, 0x17
        /*002a*/ 	.short	(.L_14 - .L_13)
.L_13:
        /*002c*/ 	.word	0x00000000
        /*0030*/ 	.short	0x0017
        /*0032*/ 	.short	0x0070
        /*0034*/ 	.byte	0x00, 0xf0, 0x11, 0x00


	//----- nvinfo : EIATTR_KPARAM_INFO
	.align		4
.L_14:
        /*0038*/ 	.byte	0x04, 0x17
        /*003a*/ 	.short	(.L_16 - .L_15)
.L_15:
        /*003c*/ 	.word	0x00000000
        /*0040*/ 	.short	0x0016
        /*0042*/ 	.short	0x006c
        /*0044*/ 	.byte	0x00, 0xf0, 0x11, 0x00


	//----- nvinfo : EIATTR_KPARAM_INFO
	.align		4
.L_16:
        /*0048*/ 	.byte	0x04, 0x17
        /*004a*/ 	.short	(.L_18 - .L_17)
.L_17:
        /*004c*/ 	.word	0x00000000
        /*0050*/ 	.short	0x0015
        /*0052*/ 	.short	0x0068
        /*0054*/ 	.byte	0x00, 0xf0, 0x11, 0x00


	//----- nvinfo : EIATTR_KPARAM_INFO
	.align		4
.L_18:
        /*0058*/ 	.byte	0x04, 0x17
        /*005a*/ 	.short	(.L_20 - .L_19)
.L_19:
        /*005c*/ 	.word	0x00000000
        /*0060*/ 	.short	0x0014
        /*0062*/ 	.short	0x0064
        /*0064*/ 	.byte	0x00, 0xf0, 0x11, 0x00


	//----- nvinfo : EIATTR_KPARAM_INFO
	.align		4
.L_20:
        /*0068*/ 	.byte	0x04, 0x17
        /*006a*/ 	.short	(.L_22 - .L_21)
.L_21:
        /*006c*/ 	.word	0x00000000
        /*0070*/ 	.short	0x0013
        /*0072*/ 	.short	0x0060
        /*0074*/ 	.byte	0x00, 0xf0, 0x11, 0x00


	//----- nvinfo : EIATTR_KPARAM_INFO
	.align		4
.L_22:
        /*0078*/ 	.byte	0x04, 0x17
        /*007a*/ 	.short	(.L_24 - .L_23)
.L_23:
        /*007c*/ 	.word	0x00000000
        /*0080*/ 	.short	0x0012
        /*0082*/ 	.short	0x005c
        /*0084*/ 	.byte	0x00, 0xf0, 0x11, 0x00


	//----- nvinfo : EIATTR_KPARAM_INFO
	.align		4
.L_24:
        /*0088*/ 	.byte	0x04, 0x17
        /*008a*/ 	.short	(.L_26 - .L_25)
.L_25:
        /*008c*/ 	.word	0x00000000
        /*0090*/ 	.short	0x0011
        /*0092*/ 	.short	0x0058
        /*0094*/ 	.byte	0x00, 0xf0, 0x11, 0x00


	//----- nvinfo : EIATTR_KPARAM_INFO
	.align		4
.L_26:
        /*0098*/ 	.byte	0x04, 0x17
        /*009a*/ 	.short	(.L_28 - .L_27)
.L_27:
        /*009c*/ 	.word	0x00000000
        /*00a0*/ 	.short	0x0010
        /*00a2*/ 	.short	0x0054
        /*00a4*/ 	.byte	0x00, 0xf0, 0x11, 0x00


	//----- nvinfo : EIATTR_KPARAM_INFO
	.align		4
.L_28:
        /*00a8*/ 	.byte	0x04, 0x17
        /*00aa*/ 	.short	(.L_30 - .L_29)
.L_29:
        /*00ac*/ 	.word	0x00000000
        /*00b0*/ 	.short	0x000f
        /*00b2*/ 	.short	0x0050
        /*00b4*/ 	.byte	0x00, 0xf0, 0x11, 0x00


	//----- nvinfo : EIATTR_KPARAM_INFO
	.align		4
.L_30:
        /*00b8*/ 	.byte	0x04, 0x17
        /*00ba*/ 	.short	(.L_32 - .L_31)
.L_31:
        /*00bc*/ 	.word	0x00000000
        /*00c0*/ 	.short	0x000e
        /*00c2*/ 	.short	0x004c
        /*00c4*/ 	.byte	0x00, 0xf0, 0x11, 0x00


	//----- nvinfo : EIATTR_KPARAM_INFO
	.align		4
.L_32:
        /*00c8*/ 	.byte	0x04, 0x17
        /*00ca*/ 	.short	(.L_34 - .L_33)
.L_33:
        /*00cc*/ 	.word	0x00000000
        /*00d0*/ 	.short	0x000d
        /*00d2*/ 	.short	0x0048
        /*00d4*/ 	.byte	0x00, 0xf0, 0x11, 0x00


	//----- nvinfo : EIATTR_KPARAM_INFO
	.align		4
.L_34:
        /*00d8*/ 	.byte	0x04, 0x17
        /*00da*/ 	.short	(.L_36 - .L_35)
.L_35:
        /*00dc*/ 	.word	0x00000000
        /*00e0*/ 	.short	0x000c
        /*00e2*/ 	.short	0x0044
        /*00e4*/ 	.byte	0x00, 0xf0, 0x11, 0x00


	//----- nvinfo : EIATTR_KPARAM_INFO
	.align		4
.L_36:
        /*00e8*/ 	.byte	0x04, 0x17
        /*00ea*/ 	.short	(.L_38 - .L_37)
.L_37:
        /*00ec*/ 	.word	0x00000000
        /*00f0*/ 	.short	0x000b
        /*00f2*/ 	.short	0x0040
        /*00f4*/ 	.byte	0x00, 0xf0, 0x11, 0x00


	//----- nvinfo : EIATTR_KPARAM_INFO
	.align		4
.L_38:
        /*00f8*/ 	.byte	0x04, 0x17
        /*00fa*/ 	.short	(.L_40 - .L_39)
.L_39:
        /*00fc*/ 	.word	0x00000000
        /*0100*/ 	.short	0x000a
        /*0102*/ 	.short	0x003c
        /*0104*/ 	.byte	0x00, 0xf0, 0x11, 0x00


	//----- nvinfo : EIATTR_KPARAM_INFO
	.align		4
.L_40:
        /*0108*/ 	.byte	0x04, 0x17
        /*010a*/ 	.short	(.L_42 - .L_41)
.L_41:
        /*010c*/ 	.word	0x00000000
        /*0110*/ 	.short	0x0009
        /*0112*/ 	.short	0x0038
        /*0114*/ 	.byte	0x00, 0xf0, 0x11, 0x00


	//----- nvinfo : EIATTR_KPARAM_INFO
	.align		4
.L_42:
        /*0118*/ 	.byte	0x04, 0x17
        /*011a*/ 	.short	(.L_44 - .L_43)
.L_43:
        /*011c*/ 	.word	0x00000000
        /*0120*/ 	.short	0x0008
        /*0122*/ 	.short	0x0034
        /*0124*/ 	.byte	0x00, 0xf0, 0x11, 0x00


	//----- nvinfo : EIATTR_KPARAM_INFO
	.align		4
.L_44:
        /*0128*/ 	.byte	0x04, 0x17
        /*012a*/ 	.short	(.L_46 - .L_45)
.L_45:
        /*012c*/ 	.word	0x00000000
        /*0130*/ 	.short	0x0007
        /*0132*/ 	.short	0x0030
        /*0134*/ 	.byte	0x00, 0xf0, 0x11, 0x00


	//----- nvinfo : EIATTR_KPARAM_INFO
	.align		4
.L_46:
        /*0138*/ 	.byte	0x04, 0x17
        /*013a*/ 	.short	(.L_48 - .L_47)
.L_47:
        /*013c*/ 	.word	0x00000000
        /*0140*/ 	.short	0x0006
        /*0142*/ 	.short	0x002c
        /*0144*/ 	.byte	0x00, 0xf0, 0x11, 0x00


	//----- nvinfo : EIATTR_KPARAM_INFO
	.align		4
.L_48:
        /*0148*/ 	.byte	0x04, 0x17
        /*014a*/ 	.short	(.L_50 - .L_49)
.L_49:
        /*014c*/ 	.word	0x00000000
        /*0150*/ 	.short	0x0005
        /*0152*/ 	.short	0x0028
        /*0154*/ 	.byte	0x00, 0xf0, 0x11, 0x00


	//----- nvinfo : EIATTR_KPARAM_INFO
	.align		4
.L_50:
        /*0158*/ 	.byte	0x04, 0x17
        /*015a*/ 	.short	(.L_52 - .L_51)
.L_51:
        /*015c*/ 	.word	0x00000000
        /*0160*/ 	.short	0x0004
        /*0162*/ 	.short	0x0020
        /*0164*/ 	.byte	0x00, 0xf4, 0x21, 0x00


	//----- nvinfo : EIATTR_KPARAM_INFO
	.align		4
.L_52:
        /*0168*/ 	.byte	0x04, 0x17
        /*016a*/ 	.short	(.L_54 - .L_53)
.L_53:
        /*016c*/ 	.word	0x00000000
        /*0170*/ 	.short	0x0003
        /*0172*/ 	.short	0x0018
        /*0174*/ 	.byte	0x00, 0xf4, 0x21, 0x00


	//----- nvinfo : EIATTR_KPARAM_INFO
	.align		4
.L_54:
        /*0178*/ 	.byte	0x04, 0x17
        /*017a*/ 	.short	(.L_56 - .L_55)
.L_55:
        /*017c*/ 	.word	0x00000000
        /*0180*/ 	.short	0x0002
        /*0182*/ 	.short	0x0010
        /*0184*/ 	.byte	0x00, 0xf4, 0x21, 0x00


	//----- nvinfo : EIATTR_KPARAM_INFO
	.align		4
.L_56:
        /*0188*/ 	.byte	0x04, 0x17
        /*018a*/ 	.short	(.L_58 - .L_57)
.L_57:
        /*018c*/ 	.word	0x00000000
        /*0190*/ 	.short	0x0001
        /*0192*/ 	.short	0x0008
        /*0194*/ 	.byte	0x00, 0xf4, 0x21, 0x00


	//----- nvinfo : EIATTR_KPARAM_INFO
	.align		4
.L_58:
        /*0198*/ 	.byte	0x04, 0x17
        /*019a*/ 	.short	(.L_60 - .L_59)
.L_59:
        /*019c*/ 	.word	0x00000000
        /*01a0*/ 	.short	0x0000
        /*01a2*/ 	.short	0x0000
        /*01a4*/ 	.byte	0x00, 0xf4, 0x21, 0x00


	//----- nvinfo : EIATTR_SPARSE_MMA_MASK
	.align		4
.L_60:
        /*01a8*/ 	.byte	0x03, 0x50
        /*01aa*/ 	.short	0x0000


	//----- nvinfo : EIATTR_MAXREG_COUNT
	.align		4
        /*01ac*/ 	.byte	0x03, 0x1b
        /*01ae*/ 	.short	0x0080


	//----- nvinfo : EIATTR_NUM_BARRIERS
	.align		4
        /*01b0*/ 	.byte	0x02, 0x4c
        /*01b2*/ 	.byte	0x01
	.zero		1


	//----- nvinfo : EIATTR_MERCURY_ISA_VERSION
	.align		4
        /*01b4*/ 	.byte	0x03, 0x5f
        /*01b6*/ 	.short	0x0101


	//----- nvinfo : EIATTR_COOP_GROUP_MASK_REGIDS
	.align		4
        /*01b8*/ 	.byte	0x04, 0x29
        /*01ba*/ 	.short	(.L_62 - .L_61)


	//   ....[0]....
.L_61:
        /*01bc*/ 	.word	0xffffffff


	//   ....[1]....
        /*01c0*/ 	.word	0xffffffff


	//   ....[2]....
        /*01c4*/ 	.word	0xffffffff


	//   ....[3]....
        /*01c8*/ 	.word	0xffffffff


	//   ....[4]....
        /*01cc*/ 	.word	0xffffffff


	//   ....[5]....
        /*01d0*/ 	.word	0xffffffff


	//   ....[6]....
        /*01d4*/ 	.word	0xffffffff


	//   ....[7]....
        /*01d8*/ 	.word	0xffffffff


	//----- nvinfo : EIATTR_COOP_GROUP_INSTR_OFFSETS
	.align		4
.L_62:
        /*01dc*/ 	.byte	0x04, 0x28
        /*01de*/ 	.short	(.L_64 - .L_63)


	//   ....[0]....
.L_63:
        /*01e0*/ 	.word	0x00000d80


	//   ....[1]....
        /*01e4*/ 	.word	0x00000da0


	//   ....[2]....
        /*01e8*/ 	.word	0x00001210


	//   ....[3]....
        /*01ec*/ 	.word	0x000012d0


	//   ....[4]....
        /*01f0*/ 	.word	0x00001900


	//   ....[5]....
        /*01f4*/ 	.word	0x000019c0


	//   ....[6]....
        /*01f8*/ 	.word	0x00001a80


	//   ....[7]....
        /*01fc*/ 	.word	0x00001ac0


	//----- nvinfo : EIATTR_EXIT_INSTR_OFFSETS
	.align		4
.L_64:
        /*0200*/ 	.byte	0x04, 0x1c
        /*0202*/ 	.short	(.L_66 - .L_65)


	//   ....[0]....
.L_65:
        /*0204*/ 	.word	0x000026c0


	//   ....[1]....
        /*0208*/ 	.word	0x000026f0


	//----- nvinfo : EIATTR_REQNTID
	.align		4
.L_66:
        /*020c*/ 	.byte	0x04, 0x10
        /*020e*/ 	.short	(.L_68 - .L_67)
.L_67:
        /*0210*/ 	.word	0x00000200
        /*0214*/ 	.word	0x00000001
        /*0218*/ 	.word	0x00000001


	//----- nvinfo : EIATTR_CBANK_PARAM_SIZE
	.align		4
.L_68:
        /*021c*/ 	.byte	0x03, 0x19
        /*021e*/ 	.short	0x0088


	//----- nvinfo : EIATTR_PARAM_CBANK
	.align		4
        /*0220*/ 	.byte	0x04, 0x0a
        /*0222*/ 	.short	(.L_70 - .L_69)
	.align		4
.L_69:
        /*0224*/ 	.word	index@(.nv.constant0.attn_fwd)
        /*0228*/ 	.short	0x0210
        /*022a*/ 	.short	0x0088


	//----- nvinfo : EIATTR_SW_WAR
	.align		4
.L_70:
        /*022c*/ 	.byte	0x04, 0x36
        /*022e*/ 	.short	(.L_72 - .L_71)
.L_71:
        /*0230*/ 	.word	0x00000008
.L_72:


//--------------------- .nv.callgraph             --------------------------
	.section	.nv.callgraph,"",@"SHT_CUDA_CALLGRAPH"
	.align	4
	.sectionentsize	8
	.align		4
        /*0000*/ 	.word	0x00000000
	.align		4
        /*0004*/ 	.word	0xffffffff
	.align		4
        /*0008*/ 	.word	0x00000000
	.align		4
        /*000c*/ 	.word	0xfffffffe
	.align		4
        /*0010*/ 	.word	0x00000000
	.align		4
        /*0014*/ 	.word	0xfffffffd
	.align		4
        /*0018*/ 	.word	0x00000000
	.align		4
        /*001c*/ 	.word	0xfffffffc


//--------------------- .nv.constant4             --------------------------
	.section	.nv.constant4,"a",@progbits
	.align	8
	.align		8
.nv.constant4:
        /*0000*/ 	.dword	_$_str


//--------------------- .text.attn_fwd            --------------------------
	.section	.text.attn_fwd,"ax",@progbits
	.align	128
        .global         attn_fwd
        .type           attn_fwd,@function
        .size           attn_fwd,(.L_x_3 - attn_fwd)
        .other          attn_fwd,@"STO_CUDA_ENTRY STV_DEFAULT"
attn_fwd:
.text.attn_fwd:
[----:B------:R-:W-:Y:S01]  /*0000*/  LDC R1, c[0x0][0x28] ;  /* 0x00000a00ff017b82 */ /* 0x000fe20000000800 */
[----:B------:R-:W0:Y:S07]  /*0010*/  S2R R16, SR_TID.X ;  /* 0x0000000000107919 */ /* 0x000e2e0000002100 */
[----:B------:R-:W1:Y:S01]  /*0020*/  S2UR UR7, SR_CTAID.Y ;  /* 0x00000000000779c3 */ /* 0x000e620000002600 */
[----:B------:R-:W-:Y:S01]  /*0030*/  ULDC.64 UR4, c[0x0][0x240] ;  /* 0x0000900000047ab9 */ /* 0x000fe20000000a00 */
[----:B------:R-:W-:Y:S01]  /*0040*/  ULDC.64 UR12, c[0x0][0x208] ;  /* 0x00008200000c7ab9 */ /* 0x000fe20000000a00 */
[----:B------:R-:W2:Y:S05]  /*0050*/  S2R R3, SR_CTAID.X ;  /* 0x0000000000037919 */ /* 0x000eaa0000002500 */
[----:B------:R-:W3:Y:S08]  /*0060*/  LDC R12, c[0x0][0x248] ;  /* 0x00009200ff0c7b82 */ /* 0x000ef00000000800 */
[----:B------:R-:W4:Y:S01]  /*0070*/  LDC.64 R20, c[0x0][0x210] ;  /* 0x00008400ff147b82 */ /* 0x000f220000000a00 */
[----:B-1----:R-:W-:-:S04]  /*0080*/  UIMAD UR4, UR7, UR4, URZ ;  /* 0x00000004070472a4 */ /* 0x002fc8000f8e023f */
[----:B------:R-:W-:Y:S01]  /*0090*/  USHF.L.U32 UR6, UR4, 0x1, URZ ;  /* 0x0000000104067899 */ /* 0x000fe2000800063f */
[----:B0-----:R-:W-:Y:S02]  /*00a0*/  LOP3.LUT R0, R16, 0xff, RZ, 0xc0, !PT ;  /* 0x000000ff10007812 */ /* 0x001fe400078ec0ff */
[----:B------:R-:W-:Y:S02]  /*00b0*/  SHF.R.U32.HI R14, RZ, 0x8, R16 ;  /* 0x00000008ff0e7819 */ /* 0x000fe40000011610 */
[----:B--2---:R-:W-:Y:S02]  /*00c0*/  LEA R0, R3, R0, 0x8 ;  /* 0x0000000003007211 */ /* 0x004fe400078e40ff */
[----:B------:R-:W-:-:S03]  /*00d0*/  SGXT.U32 R14, R14, 0x1 ;  /* 0x000000010e0e781a */ /* 0x000fc60000000000 */
[----:B------:R-:W-:Y:S01]  /*00e0*/  IMAD R2, R0, UR5, RZ ;  /* 0x0000000500027c24 */ /* 0x000fe2000f8e02ff */
[----:B------:R-:W-:Y:S01]  /*00f0*/  UIMAD.WIDE UR4, UR4, 0x2, URZ ;  /* 0x00000002040478a5 */ /* 0x000fe2000f8e023f */
[----:B---3--:R-:W-:-:S03]  /*0100*/  IMAD R5, R14, R12, RZ ;  /* 0x0000000c0e057224 */ /* 0x008fc600078e02ff */
[C---:B------:R-:W-:Y:S01]  /*0110*/  SHF.L.U32 R3, R2.reuse, 0x1, RZ ;  /* 0x0000000102037819 */ /* 0x040fe200000006ff */
[----:B------:R-:W-:Y:S01]  /*0120*/  IMAD.HI R2, R2, 0x2, RZ ;  /* 0x0000000202027827 */ /* 0x000fe200078e02ff */
[C---:B------:R-:W-:Y:S02]  /*0130*/  LEA R7, R12.reuse, R5, 0x1 ;  /* 0x000000050c077211 */ /* 0x040fe400078e08ff */
[----:B----4-:R-:W-:Y:S02]  /*0140*/  IADD3 R20, P0, P1, R3, UR6, R20 ;  /* 0x0000000603147c10 */ /* 0x010fe4000f91e014 */
[----:B------:R-:W-:Y:S02]  /*0150*/  LEA R8, R12, R7, 0x1 ;  /* 0x000000070c087211 */ /* 0x000fe400078e08ff */
[----:B------:R-:W-:Y:S02]  /*0160*/  IADD3.X R22, R2, UR5, R21, P0, P1 ;  /* 0x0000000502167c10 */ /* 0x000fe400087e2415 */
[----:B------:R-:W-:-:S02]  /*0170*/  LEA R2, P0, R5, R20, 0x1 ;  /* 0x0000001405027211 */ /* 0x000fc400078008ff */
[----:B------:R-:W-:Y:S02]  /*0180*/  LEA R4, P1, R7, R20, 0x1 ;  /* 0x0000001407047211 */ /* 0x000fe400078208ff */
[----:B------:R-:W-:Y:S02]  /*0190*/  LEA.HI.X.SX32 R3, R5, R22, 0x1, P0 ;  /* 0x0000001605037211 */ /* 0x000fe400000f0eff */
[----:B------:R-:W-:Y:S02]  /*01a0*/  LEA R9, R12, R8, 0x1 ;  /* 0x000000080c097211 */ /* 0x000fe400078e08ff */
[C---:B------:R-:W-:Y:S01]  /*01b0*/  LEA R6, P0, R8.reuse, R20, 0x1 ;  /* 0x0000001408067211 */ /* 0x040fe200078008ff */
[----:B------:R0:W2:Y:S01]  /*01c0*/  LDG.E.U16 R18, desc[UR12][R2.64] ;  /* 0x0000000c02127981 */ /* 0x0000a2000c1e1500 */
[-C--:B------:R-:W-:Y:S02]  /*01d0*/  LEA.HI.X.SX32 R5, R7, R22.reuse, 0x1, P1 ;  /* 0x0000001607057211 */ /* 0x080fe400008f0eff */
[----:B------:R-:W-:-:S02]  /*01e0*/  LEA.HI.X.SX32 R7, R8, R22, 0x1, P0 ;  /* 0x0000001608077211 */ /* 0x000fc400000f0eff */
[C---:B------:R-:W-:Y:S01]  /*01f0*/  LEA R11, R12.reuse, R9, 0x1 ;  /* 0x000000090c0b7211 */ /* 0x040fe200078e08ff */
[----:B------:R1:W3:Y:S01]  /*0200*/  LDG.E.U16 R21, desc[UR12][R4.64] ;  /* 0x0000000c04157981 */ /* 0x0002e2000c1e1500 */
[C---:B------:R-:W-:Y:S02]  /*0210*/  LEA R8, P0, R9.reuse, R20, 0x1 ;  /* 0x0000001409087211 */ /* 0x040fe400078008ff */
[C---:B------:R-:W-:Y:S01]  /*0220*/  LEA R13, R12.reuse, R11, 0x1 ;  /* 0x0000000b0c0d7211 */ /* 0x040fe200078e08ff */
[----:B------:R4:W5:Y:S01]  /*0230*/  LDG.E.U16 R7, desc[UR12][R6.64] ;  /* 0x0000000c06077981 */ /* 0x000962000c1e1500 */
[----:B------:R-:W-:Y:S02]  /*0240*/  LEA.HI.X.SX32 R9, R9, R22, 0x1, P0 ;  /* 0x0000001609097211 */ /* 0x000fe400000f0eff */
[C---:B------:R-:W-:Y:S02]  /*0250*/  LEA R10, P0, R11.reuse, R20, 0x1 ;  /* 0x000000140b0a7211 */ /* 0x040fe400078008ff */
[----:B------:R-:W-:Y:S01]  /*0260*/  LEA R15, R12, R13, 0x1 ;  /* 0x0000000d0c0f7211 */ /* 0x000fe200078e08ff */
[----:B------:R4:W5:Y:S01]  /*0270*/  LDG.E.U16 R8, desc[UR12][R8.64] ;  /* 0x0000000c08087981 */ /* 0x000962000c1e1500 */
[----:B------:R-:W-:-:S02]  /*0280*/  LEA.HI.X.SX32 R11, R11, R22, 0x1, P0 ;  /* 0x000000160b0b7211 */ /* 0x000fc400000f0eff */
[-C--:B0-----:R-:W-:Y:S02]  /*0290*/  LEA R2, P0, R13, R20.reuse, 0x1 ;  /* 0x000000140d027211 */ /* 0x081fe400078008ff */
[----:B------:R-:W-:Y:S02]  /*02a0*/  LEA R17, R12, R15, 0x1 ;  /* 0x0000000f0c117211 */ /* 0x000fe400078e08ff */
[----:B------:R-:W-:Y:S01]  /*02b0*/  LEA R12, P1, R15, R20, 0x1 ;  /* 0x000000140f0c7211 */ /* 0x000fe200078208ff */
[----:B------:R-:W3:Y:S01]  /*02c0*/  LDG.E.U16 R11, desc[UR12][R10.64] ;  /* 0x0000000c0a0b7981 */ /* 0x000ee2000c1e1500 */
[----:B------:R-:W-:Y:S02]  /*02d0*/  LEA.HI.X.SX32 R3, R13, R22, 0x1, P0 ;  /* 0x000000160d037211 */ /* 0x000fe400000f0eff */
[----:B-1----:R-:W-:Y:S02]  /*02e0*/  LEA R4, P0, R17, R20, 0x1 ;  /* 0x0000001411047211 */ /* 0x002fe400078008ff */
[-C--:B------:R-:W-:Y:S01]  /*02f0*/  LEA.HI.X.SX32 R13, R15, R22.reuse, 0x1, P1 ;  /* 0x000000160f0d7211 */ /* 0x080fe200008f0eff */
[----:B------:R0:W5:Y:S01]  /*0300*/  LDG.E.U16 R2, desc[UR12][R2.64] ;  /* 0x0000000c02027981 */ /* 0x000162000c1e1500 */
[----:B------:R-:W-:Y:S01]  /*0310*/  LEA.HI.X.SX32 R5, R17, R22, 0x1, P0 ;  /* 0x0000001611057211 */ /* 0x000fe200000f0eff */
[----:B------:R-:W1:Y:S02]  /*0320*/  S2UR UR6, SR_CgaCtaId ;  /* 0x00000000000679c3 */ /* 0x000e640000008800 */
[----:B------:R-:W5:Y:S04]  /*0330*/  LDG.E.U16 R12, desc[UR12][R12.64] ;  /* 0x0000000c0c0c7981 */ /* 0x000f68000c1e1500 */
[----:B------:R0:W5:Y:S02]  /*0340*/  LDG.E.U16 R4, desc[UR12][R4.64] ;  /* 0x0000000c04047981 */ /* 0x000164000c1e1500 */
[----:B------:R-:W0:Y:S01]  /*0350*/  LDC R17, c[0x0][0x280] ;  /* 0x0000a000ff117b82 */ /* 0x000e220000000800 */
[----:B----4-:R-:W-:-:S02]  /*0360*/  SHF.L.U32 R6, R16, 0x5, RZ ;  /* 0x0000000510067819 */ /* 0x010fc400000006ff */
[----:B------:R-:W-:Y:S02]  /*0370*/  SHF.R.S32.HI R15, RZ, 0x8, R16 ;  /* 0x00000008ff0f7819 */ /* 0x000fe40000011410 */
[----:B------:R-:W-:Y:S02]  /*0380*/  LOP3.LUT R20, R16, 0x3f, RZ, 0xc0, !PT ;  /* 0x0000003f10147812 */ /* 0x000fe400078ec0ff */
[----:B------:R-:W-:Y:S01]  /*0390*/  LOP3.LUT R9, R6, 0x1800, RZ, 0xc0, !PT ;  /* 0x0000180006097812 */ /* 0x000fe200078ec0ff */
[----:B------:R-:W-:Y:S01]  /*03a0*/  UMOV UR4, 0x400 ;  /* 0x0000040000047882 */ /* 0x000fe20000000000 */
[----:B------:R-:W-:Y:S02]  /*03b0*/  SGXT R6, R15, 0x1 ;  /* 0x000000010f06781a */ /* 0x000fe40000000200 */
[----:B------:R-:W-:-:S04]  /*03c0*/  LEA R9, R20, R9, 0x1 ;  /* 0x0000000914097211 */ /* 0x000fc800078e08ff */
[----:B------:R-:W-:Y:S01]  /*03d0*/  LOP3.LUT R6, R9, 0x90, R6, 0x78, !PT ;  /* 0x0000009009067812 */ /* 0x000fe200078e7806 */
[----:B-1----:R-:W-:-:S03]  /*03e0*/  ULEA UR6, UR6, UR4, 0x18 ;  /* 0x0000000406067291 */ /* 0x002fc6000f8ec03f */
[C---:B0-----:R-:W-:Y:S02]  /*03f0*/  LOP3.LUT R3, R6.reuse, 0x20, RZ, 0x3c, !PT ;  /* 0x0000002006037812 */ /* 0x041fe400078e3cff */
[----:B------:R-:W-:Y:S02]  /*0400*/  ISETP.GE.AND P0, PT, R17, 0x1, PT ;  /* 0x000000011100780c */ /* 0x000fe40003f06270 */
[C---:B------:R-:W-:Y:S02]  /*0410*/  LOP3.LUT R5, R6.reuse, 0x40, RZ, 0x3c, !PT ;  /* 0x0000004006057812 */ /* 0x040fe400078e3cff */
[----:B------:R-:W-:Y:S02]  /*0420*/  LOP3.LUT R9, R6, 0x60, RZ, 0x3c, !PT ;  /* 0x0000006006097812 */ /* 0x000fe400078e3cff */
[----:B------:R-:W-:Y:S02]  /*0430*/  CS2R R56, SRZ ;  /* 0x0000000000387805 */ /* 0x000fe4000001ff00 */
[----:B------:R-:W-:-:S02]  /*0440*/  MOV R69, 0xff800000 ;  /* 0xff80000000457802 */ /* 0x000fc40000000f00 */
[----:B------:R-:W-:Y:S02]  /*0450*/  CS2R R58, SRZ ;  /* 0x00000000003a7805 */ /* 0x000fe4000001ff00 */
[----:B------:R-:W-:Y:S02]  /*0460*/  MOV R10, 0x3f800000 ;  /* 0x3f800000000a7802 */ /* 0x000fe40000000f00 */
[----:B------:R-:W-:Y:S02]  /*0470*/  CS2R R60, SRZ ;  /* 0x00000000003c7805 */ /* 0x000fe4000001ff00 */
[----:B------:R-:W-:Y:S02]  /*0480*/  MOV R19, 0x3f800000 ;  /* 0x3f80000000137802 */ /* 0x000fe40000000f00 */
[----:B------:R-:W-:Y:S02]  /*0490*/  CS2R R62, SRZ ;  /* 0x00000000003e7805 */ /* 0x000fe4000001ff00 */
[----:B------:R-:W-:-:S02]  /*04a0*/  MOV R45, 0xff800000 ;  /* 0xff800000002d7802 */ /* 0x000fc40000000f00 */
[C---:B------:R-:W-:Y:S01]  /*04b0*/  SHF.L.U32 R15, R16.reuse, 0x1, RZ ;  /* 0x00000001100f7819 */ /* 0x040fe200000006ff */
[----:B--2---:R0:W-:Y:S02]  /*04c0*/  STS.U16 [R6+UR6], R18 ;  /* 0x0000001206007988 */ /* 0x0041e40008000406 */
[----:B0-----:R-:W-:Y:S02]  /*04d0*/  LOP3.LUT R18, R16, 0x1ff, RZ, 0xc0, !PT ;  /* 0x000001ff10127812 */ /* 0x001fe400078ec0ff */
[----:B---3--:R0:W-:Y:S04]  /*04e0*/  STS.U16 [R6+UR6+0x400], R11 ;  /* 0x0004000b06007988 */ /* 0x0081e80008000406 */
[----:B------:R0:W-:Y:S04]  /*04f0*/  STS.U16 [R3+UR6+0x100], R21 ;  /* 0x0001001503007988 */ /* 0x0001e80008000406 */
[----:B-----5:R0:W-:Y:S04]  /*0500*/  STS.U16 [R3+UR6+0x500], R2 ;  /* 0x0005000203007988 */ /* 0x0201e80008000406 */
[----:B------:R0:W-:Y:S04]  /*0510*/  STS.U16 [R5+UR6+0x200], R7 ;  /* 0x0002000705007988 */ /* 0x0001e80008000406 */
[----:B------:R0:W-:Y:S04]  /*0520*/  STS.U16 [R5+UR6+0x600], R12 ;  /* 0x0006000c05007988 */ /* 0x0001e80008000406 */
[----:B------:R0:W-:Y:S04]  /*0530*/  STS.U16 [R9+UR6+0x300], R8 ;  /* 0x0003000809007988 */ /* 0x0001e80008000406 */
[----:B------:R0:W-:Y:S01]  /*0540*/  STS.U16 [R9+UR6+0x700], R4 ;  /* 0x0007000409007988 */ /* 0x0001e20008000406 */
[----:B------:R-:W-:Y:S05]  /*0550*/  @!P0 BRA `(.L_x_0) ;  /* 0x00000014007c8947 */ /* 0x000fea0003800000 */
[----:B0-----:R-:W0:Y:S01]  /*0560*/  LDC.64 R10, c[0x0][0x250] ;  /* 0x00009400ff0a7b82 */ /* 0x001e220000000a00 */
[----:B------:R-:W-:Y:S01]  /*0570*/  LOP3.LUT R2, R16, 0xf, RZ, 0xc0, !PT ;  /* 0x0000000f10027812 */ /* 0x000fe200078ec0ff */
[----:B------:R-:W-:Y:S01]  /*0580*/  ULDC UR4, c[0x0][0x258] ;  /* 0x0000960000047ab9 */ /* 0x000fe20000000800 */
[----:B------:R-:W-:Y:S01]  /*0590*/  SHF.R.U32.HI R3, RZ, 0x5, R16 ;  /* 0x00000005ff037819 */ /* 0x000fe20000011610 */
[----:B------:R-:W-:Y:S01]  /*05a0*/  ULDC.64 UR8, c[0x0][0x220] ;  /* 0x0000880000087ab9 */ /* 0x000fe20000000a00 */
[----:B------:R-:W-:Y:S01]  /*05b0*/  SHF.L.U32 R12, R18, 0x1, RZ ;  /* 0x00000001120c7819 */ /* 0x000fe200000006ff */
[----:B------:R-:W-:Y:S01]  /*05c0*/  IMAD R4, R2, UR4, RZ ;  /* 0x0000000402047c24 */ /* 0x000fe2000f8e02ff */
[----:B------:R-:W-:Y:S01]  /*05d0*/  R2UR UR16, R3 ;  /* 0x00000000031072ca */ /* 0x000fe200000e0000 */
[----:B------:R-:W1:Y:S01]  /*05e0*/  LDC.64 R8, c[0x0][0x260] ;  /* 0x00009800ff087b82 */ /* 0x000e620000000a00 */
[----:B------:R-:W-:Y:S01]  /*05f0*/  ULDC.64 UR4, c[0x0][0x218] ;  /* 0x0000860000047ab9 */ /* 0x000fe20000000a00 */
[----:B------:R-:W-:-:S02]  /*0600*/  CS2R R56, SRZ ;  /* 0x0000000000387805 */ /* 0x000fc4000001ff00 */
[----:B------:R-:W-:Y:S02]  /*0610*/  SHF.L.U32 R3, R4, 0x1, RZ ;  /* 0x0000000104037819 */ /* 0x000fe400000006ff */
[----:B------:R-:W-:Y:S02]  /*0620*/  CS2R R58, SRZ ;  /* 0x00000000003a7805 */ /* 0x000fe4000001ff00 */
[----:B------:R-:W-:Y:S02]  /*0630*/  CS2R R60, SRZ ;  /* 0x00000000003c7805 */ /* 0x000fe4000001ff00 */
[----:B------:R-:W-:Y:S01]  /*0640*/  CS2R R62, SRZ ;  /* 0x00000000003e7805 */ /* 0x000fe2000001ff00 */
[----:B------:R-:W-:Y:S01]  /*0650*/  ULDC UR17, c[0x0][0x238] ;  /* 0x00008e0000117ab9 */ /* 0x000fe20000000800 */
[----:B------:R-:W2:Y:S01]  /*0660*/  LDC R24, c[0x0][0x268] ;  /* 0x00009a00ff187b82 */ /* 0x000ea20000000800 */
[----:B0-----:R-:W-:-:S05]  /*0670*/  IMAD R10, R10, UR7, RZ ;  /* 0x000000070a0a7c24 */ /* 0x001fca000f8e02ff */
[C---:B------:R-:W-:Y:S01]  /*0680*/  SHF.L.U32 R2, R10.reuse, 0x1, RZ ;  /* 0x000000010a027819 */ /* 0x040fe200000006ff */
[----:B------:R-:W-:-:S03]  /*0690*/  IMAD.HI R10, R10, 0x2, RZ ;  /* 0x000000020a0a7827 */ /* 0x000fc600078e02ff */
[----:B------:R-:W-:Y:S01]  /*06a0*/  IADD3 R23, P0, P1, R3, UR4, R2 ;  /* 0x0000000403177c10 */ /* 0x000fe2000f91e002 */
[----:B-1----:R-:W-:Y:S01]  /*06b0*/  IMAD R8, R8, UR7, RZ ;  /* 0x0000000708087c24 */ /* 0x002fe2000f8e02ff */
[--C-:B------:R-:W-:Y:S01]  /*06c0*/  SHF.R.U32.HI R3, RZ, 0x6, R16.reuse ;  /* 0x00000006ff037819 */ /* 0x100fe20000011610 */
[----:B------:R-:W-:Y:S01]  /*06d0*/  IMAD R20, R20, R9, RZ ;  /* 0x0000000914147224 */ /* 0x000fe200078e02ff */
[----:B------:R-:W-:Y:S01]  /*06e0*/  UIADD3 UR4, UR6, 0x2000, URZ ;  /* 0x0000200006047890 */ /* 0x000fe2000fffe03f */
[----:B------:R-:W-:Y:S01]  /*06f0*/  IMAD.SHL.U32 R5, R8, 0x2, RZ ;  /* 0x0000000208057824 */ /* 0x000fe200078e00ff */
[----:B------:R-:W-:Y:S01]  /*0700*/  SGXT.U32 R3, R3, 0x3 ;  /* 0x000000030303781a */ /* 0x000fe20000000000 */
[C---:B------:R-:W-:Y:S01]  /*0710*/  IMAD.HI R7, R20.reuse, 0x2, RZ ;  /* 0x0000000214077827 */ /* 0x040fe200078e02ff */
[----:B------:R-:W-:Y:S01]  /*0720*/  SHF.L.U32 R6, R20, 0x1, RZ ;  /* 0x0000000114067819 */ /* 0x000fe200000006ff */
[----:B------:R-:W-:Y:S01]  /*0730*/  USHF.R.U32.HI UR10, URZ, 0x4, UR4 ;  /* 0x000000043f0a7899 */ /* 0x000fe20008011604 */
[----:B------:R-:W-:Y:S01]  /*0740*/  LOP3.LUT R2, R16, 0x1c0, RZ, 0xc0, !PT ;  /* 0x000001c010027812 */ /* 0x000fe200078ec0ff */
[----:B--2---:R-:W-:Y:S01]  /*0750*/  IMAD R19, R3, R24, RZ ;  /* 0x0000001803137224 */ /* 0x004fe200078e02ff */
[----:B------:R-:W-:Y:S01]  /*0760*/  IADD3 R21, P2, P3, R6, UR8, R5 ;  /* 0x0000000806157c10 */ /* 0x000fe2000fb5e005 */
[----:B------:R-:W-:Y:S01]  /*0770*/  IMAD.HI R5, R4, 0x2, RZ ;  /* 0x0000000204057827 */ /* 0x000fe200078e02ff */
[----:B------:R-:W-:Y:S01]  /*0780*/  SHF.R.U32.HI R6, RZ, 0x4, R16 ;  /* 0x00000004ff067819 */ /* 0x000fe20000011610 */
[----:B------:R-:W-:Y:S01]  /*0790*/  USGXT.U32 UR10, UR10, 0xe ;  /* 0x0000000e0a0a789a */ /* 0x000fe20008000000 */
[----:B------:R-:W-:Y:S01]  /*07a0*/  SHF.R.U32.HI R13, RZ, 0x2, R2 ;  /* 0x00000002ff0d7819 */ /* 0x000fe20000011602 */
[----:B------:R-:W-:Y:S01]  /*07b0*/  IMAD.HI R2, R8, 0x2, RZ ;  /* 0x0000000208027827 */ /* 0x000fe200078e02ff */
[----:B------:R-:W-:Y:S01]  /*07c0*/  SGXT.U32 R6, R6, 0x5 ;  /* 0x000000050606781a */ /* 0x000fe20000000000 */
[----:B------:R-:W-:Y:S01]  /*07d0*/  UIADD3 UR8, UP0, UR10, 0x2, URZ ;  /* 0x000000020a087890 */ /* 0x000fe2000ff1e03f */
[----:B------:R-:W-:Y:S01]  /*07e0*/  IADD3.X R5, R5, UR5, R10, P0, P1 ;  /* 0x0000000505057c10 */ /* 0x000fe200087e240a */
[----:B------:R-:W-:Y:S01]  /*07f0*/  UMOV UR4, URZ ;  /* 0x0000003f00047c82 */ /* 0x000fe20008000000 */
[----:B------:R-:W-:Y:S01]  /*0800*/  LEA R10, R24, R19, 0x3 ;  /* 0x00000013180a7211 */ /* 0x000fe200078e18ff */
[----:B------:R-:W-:Y:S01]  /*0810*/  IMAD R20, R6, R11, RZ ;  /* 0x0000000b06147224 */ /* 0x000fe200078e02ff */
[----:B------:R-:W-:-:S02]  /*0820*/  SHF.R.S32.HI R24, RZ, 0x6, R16 ;  /* 0x00000006ff187819 */ /* 0x000fc40000011410 */
[----:B------:R-:W-:Y:S01]  /*0830*/  LOP3.LUT R8, R12, R13, RZ, 0x3c, !PT ;  /* 0x0000000d0c087212 */ /* 0x000fe200078e3cff */
[----:B------:R-:W-:Y:S01]  /*0840*/  UMOV UR22, UR8 ;  /* 0x0000000800167c82 */ /* 0x000fe20008000000 */
[----:B------:R-:W-:Y:S02]  /*0850*/  LEA R3, R11, R20, 0x5 ;  /* 0x000000140b037211 */ /* 0x000fe400078e28ff */
[----:B------:R-:W-:Y:S02]  /*0860*/  SGXT R24, R24, 0x1 ;  /* 0x000000011818781a */ /* 0x000fe40000000200 */
[----:B------:R-:W-:Y:S01]  /*0870*/  IADD3.X R22, R7, UR9, R2, P2, P3 ;  /* 0x0000000907167c10 */ /* 0x000fe200097e6402 */
[----:B------:R-:W-:Y:S01]  /*0880*/  UIADD3.X UR9, UR4, 0x40000040, URZ, UP0, !UPT ;  /* 0x4000004004097890 */ /* 0x000fe200087fe43f */
[-C--:B------:R-:W-:Y:S02]  /*0890*/  LEA R12, P0, R20, R23.reuse, 0x1 ;  /* 0x00000017140c7211 */ /* 0x080fe400078008ff */
[----:B------:R-:W-:-:S02]  /*08a0*/  LEA R6, P1, R3, R23, 0x1 ;  /* 0x0000001703067211 */ /* 0x000fc400078208ff */
[-C--:B------:R-:W-:Y:S02]  /*08b0*/  LEA R4, P2, R19, R21.reuse, 0x1 ;  /* 0x0000001513047211 */ /* 0x080fe400078408ff */
[----:B------:R-:W-:Y:S01]  /*08c0*/  LEA R2, P3, R10, R21, 0x1 ;  /* 0x000000150a027211 */ /* 0x000fe200078608ff */
[----:B------:R-:W-:Y:S01]  /*08d0*/  UMOV UR23, UR9 ;  /* 0x0000000900177c82 */ /* 0x000fe20008000000 */
[----:B------:R-:W-:Y:S01]  /*08e0*/  LOP3.LUT R24, R24, 0x90, RZ, 0xc0, !PT ;  /* 0x0000009018187812 */ /* 0x000fe200078ec0ff */
[----:B------:R-:W-:Y:S01]  /*08f0*/  UIADD3.64 UR18, UR22, 0x2, URZ ;  /* 0x0000000216127897 */ /* 0x000fe2000fffe03f */
[-C--:B------:R-:W-:Y:S01]  /*0900*/  LEA.HI.X.SX32 R13, R20, R5.reuse, 0x1, P0 ;  /* 0x00000005140d7211 */ /* 0x080fe200000f0eff */
[----:B------:R-:W-:Y:S01]  /*0910*/  UIADD3.64 UR14, UR22, 0x4, URZ ;  /* 0x00000004160e7897 */ /* 0x000fe2000fffe03f */
[----:B------:R-:W-:Y:S02]  /*0920*/  LEA.HI.X.SX32 R7, R3, R5, 0x1, P1 ;  /* 0x0000000503077211 */ /* 0x000fe400008f0eff */
[----:B------:R-:W-:-:S02]  /*0930*/  LEA.HI.X.SX32 R5, R19, R22, 0x1, P2 ;  /* 0x0000001613057211 */ /* 0x000fc400010f0eff */
[----:B------:R-:W-:Y:S02]  /*0940*/  LEA.HI.X.SX32 R3, R10, R22, 0x1, P3 ;  /* 0x000000160a037211 */ /* 0x000fe400018f0eff */
[----:B------:R-:W-:Y:S02]  /*0950*/  MOV R10, 0x3f800000 ;  /* 0x3f800000000a7802 */ /* 0x000fe40000000f00 */
[----:B------:R-:W-:Y:S02]  /*0960*/  MOV R22, 0xff800000 ;  /* 0xff80000000167802 */ /* 0x000fe40000000f00 */
[----:B------:R-:W-:Y:S02]  /*0970*/  MOV R21, RZ ;  /* 0x000000ff00157202 */ /* 0x000fe40000000f00 */
[----:B------:R-:W-:Y:S02]  /*0980*/  MOV R23, RZ ;  /* 0x000000ff00177202 */ /* 0x000fe40000000f00 */
[----:B------:R-:W-:-:S02]  /*0990*/  MOV R20, 0xff800000 ;  /* 0xff80000000147802 */ /* 0x000fc40000000f00 */
[----:B------:R-:W-:Y:S02]  /*09a0*/  MOV R19, 0x3f800000 ;  /* 0x3f80000000137802 */ /* 0x000fe40000000f00 */
[----:B------:R-:W-:-:S07]  /*09b0*/  LOP3.LUT R68, R24, 0x37e, R15, 0x78, !PT ;  /* 0x0000037e18447812 */ /* 0x000fce00078e780f */
.L_x_1:
[----:B------:R-:W-:-:S04]  /*09c0*/  IMAD.WIDE R24, R21, 0x2, R12 ;  /* 0x0000000215187825 */ /* 0x000fc800078e020c */
[----:B------:R-:W-:Y:S02]  /*09d0*/  IMAD.WIDE R26, R21, 0x2, R6 ;  /* 0x00000002151a7825 */ /* 0x000fe400078e0206 */
[----:B------:R-:W2:Y:S04]  /*09e0*/  LDG.E.U16 R25, desc[UR12][R24.64] ;  /* 0x0000000c18197981 */ /* 0x000ea8000c1e1500 */
[----:B------:R-:W3:Y:S01]  /*09f0*/  LDG.E.U16 R27, desc[UR12][R26.64] ;  /* 0x0000000c1a1b7981 */ /* 0x000ee2000c1e1500 */
[C---:B------:R-:W-:Y:S01]  /*0a00*/  IMAD.WIDE R64, R23.reuse, 0x2, R4 ;  /* 0x0000000217407825 */ /* 0x040fe200078e0204 */
[----:B------:R-:W-:Y:S03]  /*0a10*/  BAR.SYNC.DEFER_BLOCKING 0x0 ;  /* 0x0000000000007b1d */ /* 0x000fe60000010000 */
[----:B------:R-:W-:Y:S01]  /*0a20*/  IMAD.WIDE R66, R23, 0x2, R2 ;  /* 0x0000000217427825 */ /* 0x000fe200078e0202 */
[----:B------:R-:W-:-:S04]  /*0a30*/  USHF.L.U32 UR5, UR16, 0x5, URZ ;  /* 0x0000000510057899 */ /* 0x000fc8000800063f */
[----:B------:R-:W-:-:S04]  /*0a40*/  ULOP3.LUT UR5, UR5, 0x180, URZ, 0xc0, !UPT ;  /* 0x0000018005057892 */ /* 0x000fc8000f8ec03f */
[----:B------:R-:W-:-:S04]  /*0a50*/  ULEA.HI UR5, UR6, UR5, URZ, 0x1c ;  /* 0x0000000506057291 */ /* 0x000fc8000f8fe03f */
[----:B------:R-:W-:Y:S01]  /*0a60*/  ULOP3.LUT UR8, UR5, 0x3fff, URZ, 0xc0, !UPT ;  /* 0x00003fff05087892 */ /* 0x000fe2000f8ec03f */
[----:B------:R-:W-:Y:S01]  /*0a70*/  UMOV UR11, 0xc0000010 ;  /* 0xc0000010000b7882 */ /* 0x000fe20000000000 */
[----:B------:R-:W-:Y:S01]  /*0a80*/  UMOV UR9, 0x40000040 ;  /* 0x4000004000097882 */ /* 0x000fe20000000000 */
[----:B--2---:R-:W-:Y:S04]  /*0a90*/  STS.U16 [R68+UR6+0x2000], R25 ;  /* 0x0020001944007988 */ /* 0x004fe80008000406 */
[----:B---3--:R0:W-:Y:S01]  /*0aa0*/  STS.U16 [R68+UR6+0x2400], R27 ;  /* 0x0024001b44007988 */ /* 0x0081e20008000406 */
[----:B------:R1:W-:Y:S06]  /*0ab0*/  MEMBAR.ALL.CTA ;  /* 0x0000000000007992 */ /* 0x0003ec0000008000 */
[----:B-1----:R-:W1:Y:S02]  /*0ac0*/  FENCE.VIEW.ASYNC.S ;  /* 0x00000000000073c6 */ /* 0x002e640000000000 */
[----:B-1----:R-:W-:Y:S06]  /*0ad0*/  BAR.SYNC.DEFER_BLOCKING 0x0 ;  /* 0x0000000000007b1d */ /* 0x002fec0000010000 */
[----:B------:R1:W2:Y:S04]  /*0ae0*/  LDG.E.U16 R69, desc[UR12][R64.64] ;  /* 0x0000000c40457981 */ /* 0x0002a8000c1e1500 */
[----:B------:R3:W4:Y:S01]  /*0af0*/  LDG.E.U16 R67, desc[UR12][R66.64] ;  /* 0x0000000c42437981 */ /* 0x000722000c1e1500 */
[----:B0-----:R-:W-:Y:S01]  /*0b00*/  WARPGROUP.ARRIVE ;  /* 0x00000000000079c5 */ /* 0x001fe20000000000 */
[----:B------:R-:W-:Y:S01]  /*0b10*/  UIADD3 UR4, UR4, 0x40, URZ ;  /* 0x0000004004047890 */ /* 0x000fe2000fffe03f */
[----:B------:R-:W-:Y:S01]  /*0b20*/  IMAD R21, R11, 0x40, R21 ;  /* 0x000000400b157824 */ /* 0x000fe200078e0215 */
[----:B------:R-:W-:-:S03]  /*0b30*/  LEA R23, R9, R23, 0x6 ;  /* 0x0000001709177211 */ /* 0x000fc600078e30ff */
[----:B------:R-:W-:Y:S01]  /*0b40*/  HGMMA.64x64x16.F32.BF16 R24, gdesc[UR8].tnspA, RZ, !UPT, gsb0 ;  /* 0x20e00000081879f0 */ /* 0x000fe2000c0018ff */
[----:B------:R-:W-:Y:S01]  /*0b50*/  UMOV UR11, 0x40000040 ;  /* 0x40000040000b7882 */ /* 0x000fe20000000000 */
[----:B------:R-:W-:Y:S01]  /*0b60*/  ISETP.LE.AND P0, PT, R17, UR4, PT ;  /* 0x0000000411007c0c */ /* 0x000fe2000bf03270 */
[----:B------:R-:W-:Y:S02]  /*0b70*/  WARPGROUP.DEPBAR.LE gsb0, 0x0 ;  /* 0x00008000000079c5 */ /* 0x000fe40000010000 */
[----:B-1----:R-:W-:Y:S01]  /*0b80*/  FMUL R64, R24, UR17 ;  /* 0x0000001118407c20 */ /* 0x002fe20008400000 */
[----:B------:R-:W-:Y:S01]  /*0b90*/  FMUL R65, R25, UR17 ;  /* 0x0000001119417c20 */ /* 0x000fe20008400000 */
[----:B------:R-:W-:Y:S04]  /*0ba0*/  BAR.SYNC.DEFER_BLOCKING 0x0 ;  /* 0x0000000000007b1d */ /* 0x000fe80000010000 */
[----:B------:R-:W-:Y:S01]  /*0bb0*/  FMNMX R65, R64, R65, !PT ;  /* 0x0000004140417209 */ /* 0x000fe20007800000 */
[----:B------:R-:W-:-:S05]  /*0bc0*/  FMUL R64, R28, UR17 ;  /* 0x000000111c407c20 */ /* 0x000fca0008400000 */
        /* <DEDUP_REMOVED lines=26> */
[----:B------:R-:W-:-:S05]  /*0d70*/  FMNMX R64, R64, R65, !PT ;  /* 0x0000004140407209 */ /* 0x000fca0007800000 */
[----:B------:R-:W0:Y:S02]  /*0d80*/  SHFL.BFLY PT, R65, R64, 0x2, 0x1f ;  /* 0x0c401f0040417f89 */ /* 0x000e2400000e0000 */
[----:B0-----:R-:W-:-:S05]  /*0d90*/  FMNMX R65, R64, R65, !PT ;  /* 0x0000004140417209 */ /* 0x001fca0007800000 */
[----:B---3--:R-:W0:Y:S04]  /*0da0*/  SHFL.BFLY PT, R66, R65, 0x1, 0x1f ;  /* 0x0c201f0041427f89 */ /* 0x008e2800000e0000 */
[----:B--2---:R0:W-:Y:S04]  /*0db0*/  STS.U16 [R8+UR6+0x2000], R69 ;  /* 0x0020004508007988 */ /* 0x0041e80008000406 */
[----:B----4-:R1:W-:Y:S01]  /*0dc0*/  STS.U16 [R8+UR6+0x2400], R67 ;  /* 0x0024004308007988 */ /* 0x0103e20008000406 */
[----:B------:R2:W-:Y:S06]  /*0dd0*/  MEMBAR.ALL.CTA ;  /* 0x0000000000007992 */ /* 0x0005ec0000008000 */
[----:B--2---:R-:W2:Y:S01]  /*0de0*/  FENCE.VIEW.ASYNC.S ;  /* 0x00000000000073c6 */ /* 0x004ea20000000000 */
[----:B0-----:R-:W-:-:S04]  /*0df0*/  FMNMX R69, R65, R66, !PT ;  /* 0x0000004241457209 */ /* 0x001fc80007800000 */
[----:B------:R-:W-:-:S05]  /*0e00*/  FMNMX R69, R69, R22, !PT ;  /* 0x0000001645457209 */ /* 0x000fca0007800000 */
[--C-:B------:R-:W-:Y:S01]  /*0e10*/  FFMA R24, R24, UR17, -R69.reuse ;  /* 0x0000001118187c23 */ /* 0x100fe20008000845 */
[--C-:B------:R-:W-:Y:S01]  /*0e20*/  FFMA R25, R25, UR17, -R69.reuse ;  /* 0x0000001119197c23 */ /* 0x100fe20008000845 */
[--C-:B------:R-:W-:Y:S01]  /*0e30*/  FFMA R28, R28, UR17, -R69.reuse ;  /* 0x000000111c1c7c23 */ /* 0x100fe20008000845 */
[--C-:B------:R-:W-:Y:S01]  /*0e40*/  FFMA R29, R29, UR17, -R69.reuse ;  /* 0x000000111d1d7c23 */ /* 0x100fe20008000845 */
[----:B------:R-:W-:Y:S01]  /*0e50*/  FMUL R24, R24, 1.4426950216293334961 ;  /* 0x3fb8aa3b18187820 */ /* 0x000fe20000400000 */
[----:B------:R-:W-:Y:S01]  /*0e60*/  FMUL R25, R25, 1.4426950216293334961 ;  /* 0x3fb8aa3b19197820 */ /* 0x000fe20000400000 */
[----:B-1----:R-:W-:Y:S01]  /*0e70*/  FMUL R67, R28, 1.4426950216293334961 ;  /* 0x3fb8aa3b1c437820 */ /* 0x002fe20000400000 */
[----:B------:R-:W-:Y:S01]  /*0e80*/  FMUL R29, R29, 1.4426950216293334961 ;  /* 0x3fb8aa3b1d1d7820 */ /* 0x000fe20000400000 */
[--C-:B------:R-:W-:Y:S01]  /*0e90*/  FFMA R32, R32, UR17, -R69.reuse ;  /* 0x0000001120207c23 */ /* 0x100fe20008000845 */
[--C-:B------:R-:W-:Y:S01]  /*0ea0*/  FFMA R36, R36, UR17, -R69.reuse ;  /* 0x0000001124247c23 */ /* 0x100fe20008000845 */
[----:B------:R-:W-:Y:S01]  /*0eb0*/  MUFU.EX2 R24, R24 ;  /* 0x0000001800187308 */ /* 0x000fe20000000800 */
[--C-:B------:R-:W-:Y:S01]  /*0ec0*/  FFMA R33, R33, UR17, -R69.reuse ;  /* 0x0000001121217c23 */ /* 0x100fe20008000845 */
[--C-:B------:R-:W-:Y:S01]  /*0ed0*/  FFMA R45, R45, UR17, -R69.reuse ;  /* 0x000000112d2d7c23 */ /* 0x100fe20008000845 */
[--C-:B------:R-:W-:Y:S01]  /*0ee0*/  FFMA R37, R37, UR17, -R69.reuse ;  /* 0x0000001125257c23 */ /* 0x100fe20008000845 */
[--C-:B------:R-:W-:Y:S01]  /*0ef0*/  FFMA R40, R40, UR17, -R69.reuse ;  /* 0x0000001128287c23 */ /* 0x100fe20008000845 */
[--C-:B------:R-:W-:Y:S01]  /*0f00*/  FFMA R49, R49, UR17, -R69.reuse ;  /* 0x0000001131317c23 */ /* 0x100fe20008000845 */
[--C-:B------:R-:W-:Y:S01]  /*0f10*/  FFMA R53, R53, UR17, -R69.reuse ;  /* 0x0000001135357c23 */ /* 0x100fe20008000845 */
[----:B------:R-:W-:Y:S01]  /*0f20*/  FADD R22, -R69, R22 ;  /* 0x0000001645167221 */ /* 0x000fe20000000100 */
[----:B------:R-:W0:Y:S01]  /*0f30*/  MUFU.EX2 R25, R25 ;  /* 0x0000001900197308 */ /* 0x000e220000000800 */
[----:B------:R-:W-:Y:S01]  /*0f40*/  FMUL R40, R40, 1.4426950216293334961 ;  /* 0x3fb8aa3b28287820 */ /* 0x000fe20000400000 */
[--C-:B------:R-:W-:Y:S01]  /*0f50*/  FFMA R48, R48, UR17, -R69.reuse ;  /* 0x0000001130307c23 */ /* 0x100fe20008000845 */
[----:B------:R-:W-:-:S05]  /*0f60*/  FFMA R52, R52, UR17, -R69 ;  /* 0x0000001134347c23 */ /* 0x000fca0008000845 */
[----:B------:R-:W1:Y:S08]  /*0f70*/  MUFU.EX2 R66, R67 ;  /* 0x0000004300427308 */ /* 0x000e700000000800 */
[----:B------:R-:W3:Y:S01]  /*0f80*/  MUFU.EX2 R29, R29 ;  /* 0x0000001d001d7308 */ /* 0x000ee20000000800 */
[----:B0-----:R-:W-:Y:S01]  /*0f90*/  FADD R65, R24, R25 ;  /* 0x0000001918417221 */ /* 0x001fe20000000000 */
[----:B------:R-:W-:Y:S01]  /*0fa0*/  F2FP.BF16.F32.PACK_AB R64, R25, R24 ;  /* 0x000000181940723e */ /* 0x000fe200000010ff */
[----:B------:R-:W-:-:S02]  /*0fb0*/  FMUL R25, R26, UR17 ;  /* 0x000000111a197c20 */ /* 0x000fc40008400000 */
[----:B-1----:R-:W-:-:S04]  /*0fc0*/  FADD R28, R66, R65 ;  /* 0x00000041421c7221 */ /* 0x002fc80000000000 */
[----:B---3--:R-:W-:Y:S01]  /*0fd0*/  FADD R24, R29, R28 ;  /* 0x0000001c1d187221 */ /* 0x008fe20000000000 */
[----:B------:R-:W-:Y:S01]  /*0fe0*/  FMUL R28, R27, UR17 ;  /* 0x000000111b1c7c20 */ /* 0x000fe20008400000 */
[----:B------:R-:W-:-:S04]  /*0ff0*/  F2FP.BF16.F32.PACK_AB R66, R29, R66 ;  /* 0x000000421d42723e */ /* 0x000fc800000010ff */
        /* <DEDUP_REMOVED lines=29> */
[----:B------:R-:W-:Y:S01]  /*11d0*/  FMUL R25, R32, 1.4426950216293334961 ;  /* 0x3fb8aa3b20197820 */ /* 0x000fe20000400000 */
[----:B------:R-:W-:Y:S01]  /*11e0*/  FMUL R32, R36, 1.4426950216293334961 ;  /* 0x3fb8aa3b24207820 */ /* 0x000fe20000400000 */
[----:B------:R-:W-:Y:S01]  /*11f0*/  FMUL R28, R33, 1.4426950216293334961 ;  /* 0x3fb8aa3b211c7820 */ /* 0x000fe20000400000 */
[----:B------:R-:W-:Y:S01]  /*1200*/  FFMA R36, R41, UR17, -R69 ;  /* 0x0000001129247c23 */ /* 0x000fe20008000845 */
[----:B--2---:R-:W0:Y:S01]  /*1210*/  SHFL.BFLY PT, R70, R29, 0x2, 0x1f ;  /* 0x0c401f001d467f89 */ /* 0x004e2200000e0000 */
[----:B------:R-:W-:Y:S01]  /*1220*/  FMUL R33, R37, 1.4426950216293334961 ;  /* 0x3fb8aa3b25217820 */ /* 0x000fe20000400000 */
[----:B------:R-:W1:Y:S01]  /*1230*/  MUFU.EX2 R25, R25 ;  /* 0x0000001900197308 */ /* 0x000e620000000800 */
[----:B------:R-:W-:-:S07]  /*1240*/  FMUL R37, R48, 1.4426950216293334961 ;  /* 0x3fb8aa3b30257820 */ /* 0x000fce0000400000 */
[----:B------:R-:W2:Y:S08]  /*1250*/  MUFU.EX2 R28, R28 ;  /* 0x0000001c001c7308 */ /* 0x000eb00000000800 */
[----:B------:R-:W3:Y:S01]  /*1260*/  MUFU.EX2 R32, R32 ;  /* 0x0000002000207308 */ /* 0x000ee20000000800 */
[----:B-1----:R-:W-:Y:S01]  /*1270*/  FADD R67, R25, R24 ;  /* 0x0000001819437221 */ /* 0x002fe20000000000 */
[----:B0-----:R-:W-:Y:S01]  /*1280*/  FMNMX R65, R29, R70, !PT ;  /* 0x000000461d417209 */ /* 0x001fe20007800000 */
[----:B------:R-:W-:Y:S01]  /*1290*/  FFMA R29, R44, UR17, -R69 ;  /* 0x000000112c1d7c23 */ /* 0x000fe20008000845 */
[----:B------:R-:W-:Y:S01]  /*12a0*/  FMUL R70, R36, 1.4426950216293334961 ;  /* 0x3fb8aa3b24467820 */ /* 0x000fe20000400000 */
[----:B------:R-:W-:-:S03]  /*12b0*/  FMUL R36, R45, 1.4426950216293334961 ;  /* 0x3fb8aa3b2d247820 */ /* 0x000fc60000400000 */
[----:B------:R-:W0:Y:S01]  /*12c0*/  MUFU.EX2 R33, R33 ;  /* 0x0000002100217308 */ /* 0x000e220000000800 */
[----:B------:R-:W1:Y:S01]  /*12d0*/  SHFL.BFLY PT, R44, R65, 0x1, 0x1f ;  /* 0x0c201f00412c7f89 */ /* 0x000e6200000e0000 */
[C---:B--2---:R-:W-:Y:S01]  /*12e0*/  FADD R67, R28.reuse, R67 ;  /* 0x000000431c437221 */ /* 0x044fe20000000000 */
[----:B------:R-:W-:Y:S01]  /*12f0*/  F2FP.BF16.F32.PACK_AB R24, R28, R25 ;  /* 0x000000191c18723e */ /* 0x000fe200000010ff */
[----:B------:R-:W-:-:S04]  /*1300*/  FMUL R29, R29, 1.4426950216293334961 ;  /* 0x3fb8aa3b1d1d7820 */ /* 0x000fc80000400000 */
[----:B------:R2:W4:Y:S08]  /*1310*/  MUFU.EX2 R41, R40 ;  /* 0x0000002800297308 */ /* 0x0005300000000800 */
[----:B------:R-:W5:Y:S01]  /*1320*/  MUFU.EX2 R70, R70 ;  /* 0x0000004600467308 */ /* 0x000f620000000800 */
[----:B--2---:R-:W-:Y:S01]  /*1330*/  FMUL R40, R49, 1.4426950216293334961 ;  /* 0x3fb8aa3b31287820 */ /* 0x004fe20000400000 */
[----:B------:R-:W-:Y:S01]  /*1340*/  FMUL R49, R53, 1.4426950216293334961 ;  /* 0x3fb8aa3b35317820 */ /* 0x000fe20000400000 */
[----:B------:R-:W-:-:S05]  /*1350*/  FMUL R53, R22, 1.4426950216293334961 ;  /* 0x3fb8aa3b16357820 */ /* 0x000fca0000400000 */
[----:B------:R-:W-:Y:S01]  /*1360*/  MUFU.EX2 R29, R29 ;  /* 0x0000001d001d7308 */ /* 0x000fe20000000800 */
[----:B-1----:R-:W-:Y:S01]  /*1370*/  FMNMX R45, R65, R44, !PT ;  /* 0x0000002c412d7209 */ /* 0x002fe20007800000 */
[----:B------:R-:W-:-:S03]  /*1380*/  FMUL R44, R52, 1.4426950216293334961 ;  /* 0x3fb8aa3b342c7820 */ /* 0x000fc60000400000 */
[----:B------:R-:W-:-:S03]  /*1390*/  FMNMX R45, R45, R20, !PT ;  /* 0x000000142d2d7209 */ /* 0x000fc60007800000 */
[----:B------:R-:W-:Y:S02]  /*13a0*/  MUFU.EX2 R53, R53 ;  /* 0x0000003500357308 */ /* 0x000fe40000000800 */
[--C-:B------:R-:W-:Y:S01]  /*13b0*/  FFMA R26, R26, UR17, -R45.reuse ;  /* 0x000000111a1a7c23 */ /* 0x100fe2000800082d */
[--C-:B------:R-:W-:Y:S01]  /*13c0*/  FFMA R27, R27, UR17, -R45.reuse ;  /* 0x000000111b1b7c23 */ /* 0x100fe2000800082d */
[--C-:B------:R-:W-:Y:S01]  /*13d0*/  FFMA R30, R30, UR17, -R45.reuse ;  /* 0x000000111e1e7c23 */ /* 0x100fe2000800082d */
[--C-:B------:R-:W-:Y:S01]  /*13e0*/  FFMA R31, R31, UR17, -R45.reuse ;  /* 0x000000111f1f7c23 */ /* 0x100fe2000800082d */
[----:B------:R-:W-:Y:S01]  /*13f0*/  FMUL R26, R26, 1.4426950216293334961 ;  /* 0x3fb8aa3b1a1a7820 */ /* 0x000fe20000400000 */
[----:B------:R-:W-:Y:S01]  /*1400*/  FMUL R27, R27, 1.4426950216293334961 ;  /* 0x3fb8aa3b1b1b7820 */ /* 0x000fe20000400000 */
[----:B------:R-:W-:Y:S01]  /*1410*/  FMUL R30, R30, 1.4426950216293334961 ;  /* 0x3fb8aa3b1e1e7820 */ /* 0x000fe20000400000 */
[----:B------:R-:W-:Y:S01]  /*1420*/  FMUL R31, R31, 1.4426950216293334961 ;  /* 0x3fb8aa3b1f1f7820 */ /* 0x000fe20000400000 */
[----:B------:R3:W-:Y:S01]  /*1430*/  MUFU.EX2 R65, R26 ;  /* 0x0000001a00417308 */ /* 0x0007e20000000800 */
[--C-:B------:R-:W-:Y:S01]  /*1440*/  FFMA R34, R34, UR17, -R45.reuse ;  /* 0x0000001122227c23 */ /* 0x100fe2000800082d */
[--C-:B------:R-:W-:Y:S01]  /*1450*/  FFMA R35, R35, UR17, -R45.reuse ;  /* 0x0000001123237c23 */ /* 0x100fe2000800082d */
[--C-:B------:R-:W-:Y:S01]  /*1460*/  FFMA R38, R38, UR17, -R45.reuse ;  /* 0x0000001126267c23 */ /* 0x100fe2000800082d */
[----:B------:R-:W-:Y:S01]  /*1470*/  FADD R20, -R45, R20 ;  /* 0x000000142d147221 */ /* 0x000fe20000000100 */
[----:B------:R-:W-:Y:S01]  /*1480*/  FMUL R34, R34, 1.4426950216293334961 ;  /* 0x3fb8aa3b22227820 */ /* 0x000fe20000400000 */
[----:B------:R-:W-:Y:S01]  /*1490*/  FMUL R35, R35, 1.4426950216293334961 ;  /* 0x3fb8aa3b23237820 */ /* 0x000fe20000400000 */
[----:B------:R-:W-:Y:S01]  /*14a0*/  FFMA R42, R42, UR17, -R45 ;  /* 0x000000112a2a7c23 */ /* 0x000fe2000800082d */
[----:B------:R-:W1:Y:S01]  /*14b0*/  MUFU.EX2 R22, R27 ;  /* 0x0000001b00167308 */ /* 0x000e620000000800 */
[----:B---3--:R-:W-:Y:S01]  /*14c0*/  FADD R26, R32, R67 ;  /* 0x00000043201a7221 */ /* 0x008fe20000000000 */
[--C-:B------:R-:W-:Y:S01]  /*14d0*/  FFMA R43, R43, UR17, -R45.reuse ;  /* 0x000000112b2b7c23 */ /* 0x100fe2000800082d */
[--C-:B------:R-:W-:Y:S01]  /*14e0*/  FFMA R46, R46, UR17, -R45.reuse ;  /* 0x000000112e2e7c23 */ /* 0x100fe2000800082d */
[--C-:B------:R-:W-:Y:S01]  /*14f0*/  FFMA R47, R47, UR17, -R45.reuse ;  /* 0x000000112f2f7c23 */ /* 0x100fe2000800082d */
[C---:B0-----:R-:W-:Y:S01]  /*1500*/  FADD R28, R33.reuse, R26 ;  /* 0x0000001a211c7221 */ /* 0x041fe20000000000 */
[----:B------:R-:W-:Y:S01]  /*1510*/  F2FP.BF16.F32.PACK_AB R26, R33, R32 ;  /* 0x00000020211a723e */ /* 0x000fe200000010ff */
[--C-:B------:R-:W-:Y:S01]  /*1520*/  FFMA R50, R50, UR17, -R45.reuse ;  /* 0x0000001132327c23 */ /* 0x100fe2000800082d */
[----:B------:R-:W0:Y:S01]  /*1530*/  MUFU.EX2 R30, R30 ;  /* 0x0000001e001e7308 */ /* 0x000e220000000800 */
[----:B----4-:R-:W-:Y:S01]  /*1540*/  FADD R25, R41, R28 ;  /* 0x0000001c29197221 */ /* 0x010fe20000000000 */
[--C-:B------:R-:W-:Y:S01]  /*1550*/  FFMA R51, R51, UR17, -R45.reuse ;  /* 0x0000001133337c23 */ /* 0x100fe2000800082d */
[--C-:B------:R-:W-:Y:S01]  /*1560*/  FFMA R54, R54, UR17, -R45.reuse ;  /* 0x0000001136367c23 */ /* 0x100fe2000800082d */
[--C-:B------:R-:W-:Y:S01]  /*1570*/  FFMA R55, R55, UR17, -R45.reuse ;  /* 0x0000001137377c23 */ /* 0x100fe2000800082d */
[----:B------:R-:W-:Y:S01]  /*1580*/  FMUL R38, R38, 1.4426950216293334961 ;  /* 0x3fb8aa3b26267820 */ /* 0x000fe20000400000 */
[----:B------:R-:W-:Y:S01]  /*1590*/  FFMA R39, R39, UR17, -R45 ;  /* 0x0000001127277c23 */ /* 0x000fe2000800082d */
[----:B-----5:R-:W-:Y:S01]  /*15a0*/  FADD R32, R70, R25 ;  /* 0x0000001946207221 */ /* 0x020fe20000000000 */
[----:B------:R-:W2:Y:S01]  /*15b0*/  MUFU.EX2 R31, R31 ;  /* 0x0000001f001f7308 */ /* 0x000ea20000000800 */
[----:B-1----:R-:W-:Y:S01]  /*15c0*/  FADD R25, R65, R22 ;  /* 0x0000001641197221 */ /* 0x002fe20000000000 */
[----:B------:R-:W-:Y:S01]  /*15d0*/  FMUL R20, R20, 1.4426950216293334961 ;  /* 0x3fb8aa3b14147820 */ /* 0x000fe20000400000 */
[----:B------:R-:W-:Y:S01]  /*15e0*/  FMUL R42, R42, 1.4426950216293334961 ;  /* 0x3fb8aa3b2a2a7820 */ /* 0x000fe20000400000 */
[----:B------:R-:W-:Y:S01]  /*15f0*/  FMUL R43, R43, 1.4426950216293334961 ;  /* 0x3fb8aa3b2b2b7820 */ /* 0x000fe20000400000 */
[----:B------:R-:W-:Y:S01]  /*1600*/  FMUL R46, R46, 1.4426950216293334961 ;  /* 0x3fb8aa3b2e2e7820 */ /* 0x000fe20000400000 */
[----:B------:R-:W-:Y:S01]  /*1610*/  FMUL R47, R47, 1.4426950216293334961 ;  /* 0x3fb8aa3b2f2f7820 */ /* 0x000fe20000400000 */
[----:B------:R-:W-:Y:S01]  /*1620*/  FMUL R50, R50, 1.4426950216293334961 ;  /* 0x3fb8aa3b32327820 */ /* 0x000fe20000400000 */
[----:B------:R-:W1:Y:S01]  /*1630*/  MUFU.EX2 R34, R34 ;  /* 0x0000002200227308 */ /* 0x000e620000000800 */
[----:B------:R-:W-:Y:S01]  /*1640*/  FMUL R51, R51, 1.4426950216293334961 ;  /* 0x3fb8aa3b33337820 */ /* 0x000fe20000400000 */
[----:B------:R-:W-:Y:S01]  /*1650*/  FMUL R54, R54, 1.4426950216293334961 ;  /* 0x3fb8aa3b36367820 */ /* 0x000fe20000400000 */
[----:B------:R-:W-:Y:S01]  /*1660*/  FMUL R55, R55, 1.4426950216293334961 ;  /* 0x3fb8aa3b37377820 */ /* 0x000fe20000400000 */
[----:B------:R-:W-:Y:S01]  /*1670*/  FMUL R39, R39, 1.4426950216293334961 ;  /* 0x3fb8aa3b27277820 */ /* 0x000fe20000400000 */
[----:B------:R-:W-:Y:S01]  /*1680*/  F2FP.BF16.F32.PACK_AB R65, R22, R65 ;  /* 0x000000411641723e */ /* 0x000fe200000010ff */
[----:B0-----:R-:W-:Y:S01]  /*1690*/  FADD R22, R30, R25 ;  /* 0x000000191e167221 */ /* 0x001fe20000000000 */
[----:B------:R-:W-:Y:S01]  /*16a0*/  F2FP.BF16.F32.PACK_AB R28, R70, R41 ;  /* 0x00000029461c723e */ /* 0x000fe200000010ff */
[----:B------:R-:W0:Y:S01]  /*16b0*/  MUFU.EX2 R35, R35 ;  /* 0x0000002300237308 */ /* 0x000e220000000800 */
[C---:B--2---:R-:W-:Y:S01]  /*16c0*/  F2FP.BF16.F32.PACK_AB R67, R31.reuse, R30 ;  /* 0x0000001e1f43723e */ /* 0x044fe200000010ff */
[----:B------:R-:W-:Y:S01]  /*16d0*/  FADD R25, R31, R22 ;  /* 0x000000161f197221 */ /* 0x000fe20000000000 */
[-C--:B------:R-:W-:Y:S01]  /*16e0*/  FMUL R56, R56, R53.reuse ;  /* 0x0000003538387220 */ /* 0x080fe20000400000 */
[-C--:B------:R-:W-:Y:S01]  /*16f0*/  FMUL R57, R57, R53.reuse ;  /* 0x0000003539397220 */ /* 0x080fe20000400000 */
[-C--:B------:R-:W-:Y:S01]  /*1700*/  FMUL R60, R60, R53.reuse ;  /* 0x000000353c3c7220 */ /* 0x080fe20000400000 */
[----:B------:R-:W-:Y:S01]  /*1710*/  FMUL R61, R61, R53 ;  /* 0x000000353d3d7220 */ /* 0x000fe20000400000 */
[----:B------:R-:W-:Y:S01]  /*1720*/  FADD R41, R29, R32 ;  /* 0x000000201d297221 */ /* 0x000fe20000000000 */
[----:B------:R-:W2:Y:S01]  /*1730*/  MUFU.EX2 R27, R38 ;  /* 0x00000026001b7308 */ /* 0x000ea20000000800 */
[----:B-1----:R-:W-:-:S07]  /*1740*/  FADD R22, R34, R25 ;  /* 0x0000001922167221 */ /* 0x002fce0000000000 */
[----:B------:R-:W1:Y:S01]  /*1750*/  MUFU.EX2 R20, R20 ;  /* 0x0000001400147308 */ /* 0x000e620000000800 */
[C---:B0-----:R-:W-:Y:S01]  /*1760*/  FADD R22, R35.reuse, R22 ;  /* 0x0000001623167221 */ /* 0x041fe20000000000 */
[----:B------:R-:W-:-:S06]  /*1770*/  F2FP.BF16.F32.PACK_AB R25, R35, R34 ;  /* 0x000000222319723e */ /* 0x000fcc00000010ff */
[----:B------:R-:W0:Y:S01]  /*1780*/  MUFU.EX2 R36, R36 ;  /* 0x0000002400247308 */ /* 0x000e220000000800 */
[----:B--2---:R-:W-:-:S07]  /*1790*/  FADD R31, R27, R22 ;  /* 0x000000161b1f7221 */ /* 0x004fce0000000000 */
[----:B------:R-:W2:Y:S01]  /*17a0*/  MUFU.EX2 R48, R39 ;  /* 0x0000002700307308 */ /* 0x000ea20000000800 */
[-C--:B-1----:R-:W-:Y:S01]  /*17b0*/  FMUL R58, R58, R20.reuse ;  /* 0x000000143a3a7220 */ /* 0x082fe20000400000 */
[-C--:B------:R-:W-:Y:S01]  /*17c0*/  FMUL R59, R59, R20.reuse ;  /* 0x000000143b3b7220 */ /* 0x080fe20000400000 */
[-C--:B------:R-:W-:Y:S01]  /*17d0*/  FMUL R62, R62, R20.reuse ;  /* 0x000000143e3e7220 */ /* 0x080fe20000400000 */
[----:B------:R-:W-:-:S04]  /*17e0*/  FMUL R63, R63, R20 ;  /* 0x000000143f3f7220 */ /* 0x000fc80000400000 */
[----:B------:R-:W-:Y:S01]  /*17f0*/  MUFU.EX2 R37, R37 ;  /* 0x0000002500257308 */ /* 0x000fe20000000800 */
[C---:B0-----:R-:W-:Y:S01]  /*1800*/  F2FP.BF16.F32.PACK_AB R30, R36.reuse, R29 ;  /* 0x0000001d241e723e */ /* 0x041fe200000010ff */
[----:B------:R-:W-:-:S06]  /*1810*/  FADD R36, R36, R41 ;  /* 0x0000002924247221 */ /* 0x000fcc0000000000 */
[----:B------:R-:W0:Y:S01]  /*1820*/  MUFU.EX2 R40, R40 ;  /* 0x0000002800287308 */ /* 0x000e220000000800 */
[C---:B--2---:R-:W-:Y:S01]  /*1830*/  FADD R39, R48.reuse, R31 ;  /* 0x0000001f30277221 */ /* 0x044fe20000000000 */
[----:B------:R-:W-:-:S06]  /*1840*/  F2FP.BF16.F32.PACK_AB R27, R48, R27 ;  /* 0x0000001b301b723e */ /* 0x000fcc00000010ff */
[----:B------:R-:W-:Y:S08]  /*1850*/  MUFU.EX2 R44, R44 ;  /* 0x0000002c002c7308 */ /* 0x000ff00000000800 */
[----:B------:R-:W1:Y:S01]  /*1860*/  MUFU.EX2 R49, R49 ;  /* 0x0000003100317308 */ /* 0x000e620000000800 */
[----:B0-----:R-:W-:Y:S01]  /*1870*/  F2FP.BF16.F32.PACK_AB R32, R40, R37 ;  /* 0x000000252820723e */ /* 0x001fe200000010ff */
[----:B------:R-:W-:-:S04]  /*1880*/  FADD R37, R37, R36 ;  /* 0x0000002425257221 */ /* 0x000fc80000000000 */
[----:B------:R-:W-:Y:S02]  /*1890*/  FADD R37, R40, R37 ;  /* 0x0000002528257221 */ /* 0x000fe40000000000 */
[----:B------:R-:W-:Y:S08]  /*18a0*/  MUFU.EX2 R42, R42 ;  /* 0x0000002a002a7308 */ /* 0x000ff00000000800 */
[----:B------:R-:W0:Y:S01]  /*18b0*/  MUFU.EX2 R43, R43 ;  /* 0x0000002b002b7308 */ /* 0x000e220000000800 */
[----:B-1----:R-:W-:Y:S01]  /*18c0*/  F2FP.BF16.F32.PACK_AB R34, R49, R44 ;  /* 0x0000002c3122723e */ /* 0x002fe200000010ff */
[----:B------:R-:W-:-:S04]  /*18d0*/  FADD R44, R44, R37 ;  /* 0x000000252c2c7221 */ /* 0x000fc80000000000 */
[----:B------:R-:W-:Y:S02]  /*18e0*/  FADD R44, R49, R44 ;  /* 0x0000002c312c7221 */ /* 0x000fe40000000000 */
[----:B------:R-:W-:Y:S03]  /*18f0*/  MUFU.EX2 R46, R46 ;  /* 0x0000002e002e7308 */ /* 0x000fe60000000800 */
[----:B------:R-:W1:Y:S05]  /*1900*/  SHFL.BFLY PT, R37, R44, 0x2, 0x1f ;  /* 0x0c401f002c257f89 */ /* 0x000e6a00000e0000 */
[----:B------:R-:W2:Y:S01]  /*1910*/  MUFU.EX2 R47, R47 ;  /* 0x0000002f002f7308 */ /* 0x000ea20000000800 */
[----:B0-----:R-:W-:Y:S01]  /*1920*/  F2FP.BF16.F32.PACK_AB R29, R43, R42 ;  /* 0x0000002a2b1d723e */ /* 0x001fe200000010ff */
[----:B------:R-:W-:-:S04]  /*1930*/  FADD R42, R42, R39 ;  /* 0x000000272a2a7221 */ /* 0x000fc80000000000 */
[----:B------:R-:W-:Y:S02]  /*1940*/  FADD R43, R43, R42 ;  /* 0x0000002a2b2b7221 */ /* 0x000fe40000000000 */
[----:B------:R-:W-:Y:S08]  /*1950*/  MUFU.EX2 R50, R50 ;  /* 0x0000003200327308 */ /* 0x000ff00000000800 */
[----:B------:R-:W0:Y:S01]  /*1960*/  MUFU.EX2 R51, R51 ;  /* 0x0000003300337308 */ /* 0x000e220000000800 */
[----:B--2---:R-:W-:Y:S01]  /*1970*/  F2FP.BF16.F32.PACK_AB R31, R47, R46 ;  /* 0x0000002e2f1f723e */ /* 0x004fe200000010ff */
[----:B------:R-:W-:Y:S01]  /*1980*/  FADD R46, R46, R43 ;  /* 0x0000002b2e2e7221 */ /* 0x000fe20000000000 */
[----:B-1----:R-:W-:-:S03]  /*1990*/  FADD R37, R44, R37 ;  /* 0x000000252c257221 */ /* 0x002fc60000000000 */
[----:B------:R-:W-:Y:S02]  /*19a0*/  FADD R47, R47, R46 ;  /* 0x0000002e2f2f7221 */ /* 0x000fe40000000000 */
[----:B------:R-:W-:Y:S01]  /*19b0*/  MUFU.EX2 R54, R54 ;  /* 0x0000003600367308 */ /* 0x000fe20000000800 */
[----:B------:R-:W1:Y:S07]  /*19c0*/  SHFL.BFLY PT, R22, R37, 0x1, 0x1f ;  /* 0x0c201f0025167f89 */ /* 0x000e6e00000e0000 */
[----:B------:R-:W2:Y:S01]  /*19d0*/  MUFU.EX2 R55, R55 ;  /* 0x0000003700377308 */ /* 0x000ea20000000800 */
[----:B0-----:R-:W-:Y:S01]  /*19e0*/  F2FP.BF16.F32.PACK_AB R33, R51, R50 ;  /* 0x000000323321723e */ /* 0x001fe200000010ff */
[----:B------:R-:W-:-:S04]  /*19f0*/  FADD R50, R50, R47 ;  /* 0x0000002f32327221 */ /* 0x000fc80000000000 */
[----:B------:R-:W-:Y:S01]  /*1a00*/  FADD R51, R51, R50 ;  /* 0x0000003233337221 */ /* 0x000fe20000000000 */
[----:B--2---:R-:W-:Y:S01]  /*1a10*/  F2FP.BF16.F32.PACK_AB R35, R55, R54 ;  /* 0x000000363723723e */ /* 0x004fe200000010ff */
[----:B------:R-:W-:Y:S02]  /*1a20*/  BAR.SYNC.DEFER_BLOCKING 0x0 ;  /* 0x0000000000007b1d */ /* 0x000fe40000010000 */
[----:B------:R-:W-:Y:S01]  /*1a30*/  FADD R54, R54, R51 ;  /* 0x0000003336367221 */ /* 0x000fe20000000000 */
[----:B-1----:R-:W-:-:S03]  /*1a40*/  FADD R22, R37, R22 ;  /* 0x0000001625167221 */ /* 0x002fc60000000000 */
[----:B------:R-:W-:Y:S01]  /*1a50*/  FADD R54, R55, R54 ;  /* 0x0000003637367221 */ /* 0x000fe20000000000 */
[----:B------:R-:W-:Y:S01]  /*1a60*/  FFMA R10, R53, R10, R22 ;  /* 0x0000000a350a7223 */ /* 0x000fe20000000016 */
[----:B------:R-:W-:-:S03]  /*1a70*/  MOV R22, R69 ;  /* 0x0000004500167202 */ /* 0x000fc60000000f00 */
[----:B------:R-:W0:Y:S01]  /*1a80*/  SHFL.BFLY PT, R39, R54, 0x2, 0x1f ;  /* 0x0c401f0036277f89 */ /* 0x000e2200000e0000 */
[----:B------:R-:W-:-:S06]  /*1a90*/  WARPGROUP.ARRIVE ;  /* 0x00000000000079c5 */ /* 0x000fcc0000000000 */
[----:B------:R-:W-:Y:S01]  /*1aa0*/  HGMMA.64x16x16.F32.BF16 R56, R64, gdesc[UR8], R56 ;  /* 0x0020000840387df0 */ /* 0x000fe20008701838 */
[----:B0-----:R-:W-:-:S05]  /*1ab0*/  FADD R39, R54, R39 ;  /* 0x0000002736277221 */ /* 0x001fca0000000000 */
[----:B------:R-:W0:Y:S02]  /*1ac0*/  SHFL.BFLY PT, R36, R39, 0x1, 0x1f ;  /* 0x0c201f0027247f89 */ /* 0x000e2400000e0000 */
[----:B0-----:R-:W-:-:S04]  /*1ad0*/  FADD R41, R39, R36 ;  /* 0x0000002427297221 */ /* 0x001fc80000000000 */
[----:B------:R-:W-:Y:S01]  /*1ae0*/  FFMA R19, R20, R19, R41 ;  /* 0x0000001314137223 */ /* 0x000fe20000000029 */
[----:B------:R-:W-:Y:S01]  /*1af0*/  MOV R20, R45 ;  /* 0x0000002d00147202 */ /* 0x000fe20000000f00 */
[----:B------:R-:W-:Y:S03]  /*1b00*/  HGMMA.64x16x16.F32.BF16 R56, R24, gdesc[UR20], R56 ;  /* 0x0020001418387df0 */ /* 0x000fe60008701838 */
[----:B------:R-:W-:Y:S03]  /*1b10*/  HGMMA.64x16x16.F32.BF16 R56, R28, gdesc[UR16], R56 ;  /* 0x002000101c387df0 */ /* 0x000fe60008701838 */
[----:B------:R-:W-:Y:S03]  /*1b20*/  HGMMA.64x16x16.F32.BF16 R56, R32, gdesc[UR12], R56, gsb0 ;  /* 0x0020000c20387df0 */ /* 0x000fe60008001838 */
[----:B------:R-:W-:-:S02]  /*1b30*/  WARPGROUP.DEPBAR.LE gsb0, 0x0 ;  /* 0x00008000000079c5 */ /* 0x000fc40000010000 */
[----:B------:R-:W-:Y:S05]  /*1b40*/  @!P0 BRA `(.L_x_1) ;  /* 0xffffffec009c8947 */ /* 0x000fea000383ffff */
.L_x_0:
[----:B------:R-:W-:Y:S01]  /*1b50*/  MOV R23, R19 ;  /* 0x0000001300177202 */ /* 0x000fe20000000f00 */
[----:B0-----:R-:W-:Y:S01]  /*1b60*/  FMUL R2, R63, 0.25 ;  /* 0x3e8000003f027820 */ /* 0x001fe20000400000 */
[----:B------:R-:W-:Y:S01]  /*1b70*/  FSETP.GT.AND P2, PT, |R10|, 8.50705917302346158658e+37, PT ;  /* 0x7e8000000a00780b */ /* 0x000fe20003f44200 */
[----:B------:R-:W-:Y:S01]  /*1b80*/  FMUL R4, R59, 0.25 ;  /* 0x3e8000003b047820 */ /* 0x000fe20000400000 */
[----:B------:R-:W-:Y:S01]  /*1b90*/  FSETP.GT.AND P1, PT, |R23|, 8.50705917302346158658e+37, PT ;  /* 0x7e8000001700780b */ /* 0x000fe20003f24200 */
[----:B------:R-:W-:Y:S01]  /*1ba0*/  FMUL R3, R62, 0.25 ;  /* 0x3e8000003e037820 */ /* 0x000fe20000400000 */
[----:B------:R-:W-:Y:S01]  /*1bb0*/  FMUL R5, R58, 0.25 ;  /* 0x3e8000003a057820 */ /* 0x000fe20000400000 */
[----:B------:R-:W-:Y:S01]  /*1bc0*/  FSETP.GEU.AND P3, PT, R10, 1.175494350822287508e-38, PT ;  /* 0x008000000a00780b */ /* 0x000fe20003f6e000 */
[----:B------:R-:W-:Y:S01]  /*1bd0*/  BAR.SYNC.DEFER_BLOCKING 0x0 ;  /* 0x0000000000007b1d */ /* 0x000fe20000010000 */
[----:B------:R-:W-:Y:S01]  /*1be0*/  FSEL R63, R2, R63, P1 ;  /* 0x0000003f023f7208 */ /* 0x000fe20000800000 */
[----:B------:R-:W-:Y:S01]  /*1bf0*/  FMUL R2, R61, 0.25 ;  /* 0x3e8000003d027820 */ /* 0x000fe20000400000 */
[----:B------:R-:W-:-:S02]  /*1c00*/  FSEL R59, R4, R59, P1 ;  /* 0x0000003b043b7208 */ /* 0x000fc40000800000 */
[----:B------:R-:W-:-:S03]  /*1c10*/  LOP3.LUT R4, R16, 0x7, RZ, 0xc0, !PT ;  /* 0x0000000710047812 */ /* 0x000fc600078ec0ff */
[----:B------:R-:W0:Y:S01]  /*1c20*/  LDC R30, c[0x0][0x278] ;  /* 0x00009e00ff1e7b82 */ /* 0x000e220000000800 */
[----:B------:R-:W-:Y:S01]  /*1c30*/  FSEL R61, R2, R61, P2 ;  /* 0x0000003d023d7208 */ /* 0x000fe20001000000 */
[----:B------:R-:W-:Y:S01]  /*1c40*/  FMUL R2, R57, 0.25 ;  /* 0x3e80000039027820 */ /* 0x000fe20000400000 */
[----:B------:R-:W-:Y:S01]  /*1c50*/  FSETP.GEU.AND P5, PT, |R10|, 1.175494350822287508e-38, PT ;  /* 0x008000000a00780b */ /* 0x000fe20003fae200 */
[----:B------:R-:W-:Y:S01]  /*1c60*/  ULDC.64 UR4, c[0x0][0x270] ;  /* 0x00009c0000047ab9 */ /* 0x000fe20000000a00 */
[----:B------:R-:W-:Y:S01]  /*1c70*/  FSEL R9, R3, R62, P1 ;  /* 0x0000003e03097208 */ /* 0x000fe20000800000 */
[----:B------:R-:W-:Y:S01]  /*1c80*/  FMUL R3, R60, 0.25 ;  /* 0x3e8000003c037820 */ /* 0x000fe20000400000 */
[----:B------:R-:W-:Y:S01]  /*1c90*/  FSEL R57, R2, R57, P2 ;  /* 0x0000003902397208 */ /* 0x000fe20001000000 */
[----:B------:R-:W-:Y:S01]  /*1ca0*/  FMUL R2, R10, 8388608 ;  /* 0x4b0000000a027820 */ /* 0x000fe20000400000 */
[----:B------:R-:W-:Y:S01]  /*1cb0*/  FSEL R13, R5, R58, P1 ;  /* 0x0000003a050d7208 */ /* 0x000fe20000800000 */
[----:B------:R-:W-:Y:S01]  /*1cc0*/  FMUL R5, R56, 0.25 ;  /* 0x3e80000038057820 */ /* 0x000fe20000400000 */
[----:B------:R-:W-:Y:S01]  /*1cd0*/  LEA R11, R4, UR6, 0x4 ;  /* 0x00000006040b7c11 */ /* 0x000fe2000f8e20ff */
[----:B------:R-:W1:Y:S01]  /*1ce0*/  LDC.64 R26, c[0x0][0x228] ;  /* 0x00008a00ff1a7b82 */ /* 0x000e620000000a00 */
[----:B------:R-:W-:Y:S01]  /*1cf0*/  FSEL R24, R2, R10, !P3 ;  /* 0x0000000a02187208 */ /* 0x000fe20005800000 */
[----:B------:R-:W-:Y:S01]  /*1d00*/  @P2 FMUL R10, R10, 0.25 ;  /* 0x3e8000000a0a2820 */ /* 0x000fe20000400000 */
[----:B------:R-:W-:Y:S01]  /*1d10*/  FSEL R7, R3, R60, P2 ;  /* 0x0000003c03077208 */ /* 0x000fe20001000000 */
[----:B------:R-:W-:Y:S01]  /*1d20*/  IMAD R3, R4, -0x8, R11 ;  /* 0xfffffff804037824 */ /* 0x000fe200078e020b */
[----:B------:R-:W-:Y:S01]  /*1d30*/  IADD3 R2, R24, -0x3f3504f3, RZ ;  /* 0xc0cafb0d18027810 */ /* 0x000fe20007ffe0ff */
[----:B------:R-:W-:Y:S01]  /*1d40*/  @!P5 FMUL R10, R10, 16777216 ;  /* 0x4b8000000a0ad820 */ /* 0x000fe20000400000 */
[C---:B------:R-:W-:Y:S01]  /*1d50*/  SHF.L.U32 R6, R16.reuse, 0x2, RZ ;  /* 0x0000000210067819 */ /* 0x040fe200000006ff */
[----:B------:R-:W-:Y:S01]  /*1d60*/  @!P5 FMUL R7, R7, 16777216 ;  /* 0x4b8000000707d820 */ /* 0x000fe20000400000 */
[----:B------:R-:W-:Y:S01]  /*1d70*/  FSEL R17, R5, R56, P2 ;  /* 0x0000003805117208 */ /* 0x000fe20001000000 */
[----:B------:R-:W-:Y:S01]  /*1d80*/  @!P5 FMUL R61, R61, 16777216 ;  /* 0x4b8000003d3dd820 */ /* 0x000fe20000400000 */
[C---:B------:R-:W-:Y:S01]  /*1d90*/  LOP3.LUT P0, RZ, R16.reuse, 0x100, RZ, 0xc0, !PT ;  /* 0x0000010010ff7812 */ /* 0x040fe2000780c0ff */
[----:B------:R-:W2:Y:S01]  /*1da0*/  MUFU.RCP R10, R10 ;  /* 0x0000000a000a7308 */ /* 0x000ea20000001000 */
[----:B------:R-:W-:Y:S01]  /*1db0*/  LOP3.LUT R5, R16, 0x1f0, RZ, 0xc0, !PT ;  /* 0x000001f010057812 */ /* 0x000fe200078ec0ff */
[----:B------:R-:W-:Y:S01]  /*1dc0*/  @!P5 FMUL R57, R57, 16777216 ;  /* 0x4b8000003939d820 */ /* 0x000fe20000400000 */
[----:B------:R-:W-:Y:S01]  /*1dd0*/  LOP3.LUT R4, R2, 0xff800000, RZ, 0xc0, !PT ;  /* 0xff80000002047812 */ /* 0x000fe200078ec0ff */
[----:B------:R-:W-:Y:S01]  /*1de0*/  FMUL R2, R23, 8388608 ;  /* 0x4b00000017027820 */ /* 0x000fe20000400000 */
[----:B------:R-:W-:Y:S01]  /*1df0*/  LOP3.LUT R16, R16, 0x8, RZ, 0xc0, !PT ;  /* 0x0000000810107812 */ /* 0x000fe200078ec0ff */
[----:B------:R-:W-:Y:S01]  /*1e00*/  @!P5 FMUL R17, R17, 16777216 ;  /* 0x4b8000001111d820 */ /* 0x000fe20000400000 */
[----:B------:R-:W-:Y:S01]  /*1e10*/  FSETP.GEU.AND P4, PT, R23, 1.175494350822287508e-38, PT ;  /* 0x008000001700780b */ /* 0x000fe20003f8e000 */
[----:B------:R-:W-:Y:S01]  /*1e20*/  UIMAD UR4, UR7, UR4, URZ ;  /* 0x00000004070472a4 */ /* 0x000fe2000f8e023f */
[----:B------:R-:W-:-:S02]  /*1e30*/  LOP3.LUT R6, R6, 0x3c0, RZ, 0xc0, !PT ;  /* 0x000003c006067812 */ /* 0x000fc400078ec0ff */
[----:B------:R-:W-:Y:S01]  /*1e40*/  LEA R8, R16, R11, 0x9 ;  /* 0x0000000b10087211 */ /* 0x000fe200078e48ff */
[----:B------:R-:W-:Y:S01]  /*1e50*/  USHF.L.U32 UR8, UR4, 0x1, URZ ;  /* 0x0000000104087899 */ /* 0x000fe2000800063f */
[----:B------:R-:W-:Y:S02]  /*1e60*/  FSEL R29, R2, R23, !P4 ;  /* 0x00000017021d7208 */ /* 0x000fe40006000000 */
[----:B------:R-:W-:Y:S02]  /*1e70*/  IADD3 R21, R6, R3, RZ ;  /* 0x0000000306157210 */ /* 0x000fe40007ffe0ff */
[----:B------:R-:W-:Y:S01]  /*1e80*/  FSEL R3, RZ, -23, P3 ;  /* 0xc1b80000ff037808 */ /* 0x000fe20001800000 */
[----:B--2---:R-:W-:Y:S01]  /*1e90*/  FMUL R11, R10, R7 ;  /* 0x000000070a0b7220 */ /* 0x004fe20000400000 */
[----:B------:R-:W-:Y:S01]  /*1ea0*/  I2FP.F32.S32 R6, R4 ;  /* 0x0000000400067245 */ /* 0x000fe20000201400 */
[----:B------:R-:W-:Y:S01]  /*1eb0*/  IMAD.IADD R4, R24, 0x1, -R4 ;  /* 0x0000000118047824 */ /* 0x000fe200078e0a04 */
[----:B------:R-:W-:Y:S01]  /*1ec0*/  LEA R19, R5, R8, 0x3 ;  /* 0x0000000805137211 */ /* 0x000fe200078e18ff */
[----:B------:R-:W-:Y:S01]  /*1ed0*/  FMUL R61, R10, R61 ;  /* 0x0000003d0a3d7220 */ /* 0x000fe20000400000 */
[----:B------:R-:W-:Y:S01]  /*1ee0*/  IADD3 R5, R29, -0x3f3504f3, RZ ;  /* 0xc0cafb0d1d057810 */ /* 0x000fe20007ffe0ff */
[----:B------:R-:W-:Y:S01]  /*1ef0*/  FFMA.FTZ R3, R6, 1.1920928955078125e-07, R3 ;  /* 0x3400000006037823 */ /* 0x000fe20000010003 */
[----:B------:R-:W-:Y:S01]  /*1f00*/  FSETP.GEU.AND P2, PT, |R23|, 1.175494350822287508e-38, PT ;  /* 0x008000001700780b */ /* 0x000fe20003f4e200 */
[----:B------:R-:W-:Y:S01]  /*1f10*/  FADD R8, R4, -1 ;  /* 0xbf80000004087421 */ /* 0x000fe20000000000 */
[----:B------:R-:W-:Y:S01]  /*1f20*/  LOP3.LUT R6, R5, 0xff800000, RZ, 0xc0, !PT ;  /* 0xff80000005067812 */ /* 0x000fe200078ec0ff */
[----:B------:R-:W-:Y:S01]  /*1f30*/  @P1 FMUL R23, R23, 0.25 ;  /* 0x3e80000017171820 */ /* 0x000fe20000400000 */
[----:B------:R-:W-:Y:S01]  /*1f40*/  LEA.HI R2, R16, R21, RZ, 0x1f ;  /* 0x0000001510027211 */ /* 0x000fe200078ff8ff */
[C---:B------:R-:W-:Y:S01]  /*1f50*/  FMUL R22, R10.reuse, R57 ;  /* 0x000000390a167220 */ /* 0x040fe20000400000 */
[----:B------:R-:W-:Y:S01]  /*1f60*/  IADD3 R5, R29, -R6, RZ ;  /* 0x800000061d057210 */ /* 0x000fe20007ffe0ff */
[----:B------:R-:W-:Y:S01]  /*1f70*/  FMUL R10, R10, R17 ;  /* 0x000000110a0a7220 */ /* 0x000fe20000400000 */
[----:B------:R-:W-:-:S02]  /*1f80*/  MOV R21, 0x3dc6b27f ;  /* 0x3dc6b27f00157802 */ /* 0x000fc40000000f00 */
[----:B------:R-:W-:Y:S01]  /*1f90*/  LEA R18, R18, UR6, 0x4 ;  /* 0x0000000612127c11 */ /* 0x000fe2000f8e20ff */
[----:B------:R-:W-:Y:S01]  /*1fa0*/  FADD R12, R5, -1 ;  /* 0xbf800000050c7421 */ /* 0x000fe20000000000 */
[----:B------:R-:W-:Y:S01]  /*1fb0*/  ISETP.GE.U32.AND P1, PT, R24, 0x7f800000, PT ;  /* 0x7f8000001800780c */ /* 0x000fe20003f26070 */
[-C--:B------:R-:W-:Y:S01]  /*1fc0*/  FFMA.FTZ R5, R8, R21.reuse, -0.16845393180847167969 ;  /* 0xbe2c7f3008057423 */ /* 0x080fe20000010015 */
[----:B------:R-:W-:Y:S01]  /*1fd0*/  @!P2 FMUL R23, R23, 16777216 ;  /* 0x4b8000001717a820 */ /* 0x000fe20000400000 */
[----:B------:R-:W-:Y:S01]  /*1fe0*/  FFMA.FTZ R7, R12, R21, -0.16845393180847167969 ;  /* 0xbe2c7f300c077423 */ /* 0x000fe20000010015 */
[----:B------:R-:W-:Y:S01]  /*1ff0*/  @!P2 FMUL R9, R9, 16777216 ;  /* 0x4b8000000909a820 */ /* 0x000fe20000400000 */
[----:B------:R-:W-:Y:S01]  /*2000*/  FFMA.FTZ R5, R8, R5, 0.1716887056827545166 ;  /* 0x3e2fcf2a08057423 */ /* 0x000fe20000010005 */
[----:B------:R-:W2:Y:S01]  /*2010*/  MUFU.RCP R4, R23 ;  /* 0x0000001700047308 */ /* 0x000ea20000001000 */
[----:B------:R-:W-:Y:S01]  /*2020*/  FFMA.FTZ R7, R12, R7, 0.1716887056827545166 ;  /* 0x3e2fcf2a0c077423 */ /* 0x000fe20000010007 */
[----:B------:R-:W-:Y:S01]  /*2030*/  @!P2 FMUL R63, R63, 16777216 ;  /* 0x4b8000003f3fa820 */ /* 0x000fe20000400000 */
[----:B------:R-:W-:Y:S01]  /*2040*/  FFMA.FTZ R5, R8, R5, -0.17900948226451873779 ;  /* 0xbe374e4308057423 */ /* 0x000fe20000010005 */
[----:B------:R-:W-:Y:S01]  /*2050*/  @!P2 FMUL R59, R59, 16777216 ;  /* 0x4b8000003b3ba820 */ /* 0x000fe20000400000 */
[----:B------:R-:W-:Y:S01]  /*2060*/  FFMA.FTZ R7, R12, R7, -0.17900948226451873779 ;  /* 0xbe374e430c077423 */ /* 0x000fe20000010007 */
[----:B------:R-:W-:Y:S01]  /*2070*/  @!P2 FMUL R13, R13, 16777216 ;  /* 0x4b8000000d0da820 */ /* 0x000fe20000400000 */
[----:B------:R-:W-:Y:S01]  /*2080*/  FFMA.FTZ R5, R8, R5, 0.20512372255325317383 ;  /* 0x3e520bf408057423 */ /* 0x000fe20000010005 */
[----:B------:R-:W-:Y:S01]  /*2090*/  ISETP.GE.U32.AND P3, PT, R29, 0x7f800000, PT ;  /* 0x7f8000001d00780c */ /* 0x000fe20003f66070 */
[----:B------:R-:W-:Y:S01]  /*20a0*/  FFMA.FTZ R7, R12, R7, 0.20512372255325317383 ;  /* 0x3e520bf40c077423 */ /* 0x000fe20000010007 */
[----:B------:R-:W-:Y:S01]  /*20b0*/  FSETP.NEU.AND P2, PT, R24, RZ, PT ;  /* 0x000000ff1800720b */ /* 0x000fe20003f4d000 */
[----:B------:R-:W-:Y:S01]  /*20c0*/  FFMA.FTZ R5, R8, R5, -0.24046532809734344482 ;  /* 0xbe763c8b08057423 */ /* 0x000fe20000010005 */
[----:B------:R-:W-:Y:S01]  /*20d0*/  LOP3.LUT R15, R15, 0x3f8, RZ, 0xc0, !PT ;  /* 0x000003f80f0f7812 */ /* 0x000fe200078ec0ff */
[----:B------:R-:W-:-:S02]  /*20e0*/  FFMA.FTZ R7, R12, R7, -0.24046532809734344482 ;  /* 0xbe763c8b0c077423 */ /* 0x000fc40000010007 */
[----:B------:R-:W-:Y:S01]  /*20f0*/  FFMA.FTZ R5, R8, R5, 0.28857114911079406738 ;  /* 0x3e93bf9908057423 */ /* 0x000fe20000010005 */
[----:B--2---:R-:W-:Y:S01]  /*2100*/  FMUL R16, R4, R9 ;  /* 0x0000000904107220 */ /* 0x004fe20000400000 */
[----:B------:R-:W-:Y:S02]  /*2110*/  FFMA.FTZ R9, R12, R7, 0.28857114911079406738 ;  /* 0x3e93bf990c097423 */ /* 0x000fe40000010007 */
[----:B------:R-:W-:Y:S01]  /*2120*/  FFMA.FTZ R7, R8, R5, -0.36067417263984680176 ;  /* 0xbeb8aa4908077423 */ /* 0x000fe20000010005 */
[C---:B------:R-:W-:Y:S01]  /*2130*/  FMUL R63, R4.reuse, R63 ;  /* 0x0000003f043f7220 */ /* 0x040fe20000400000 */
[----:B------:R-:W-:Y:S01]  /*2140*/  FMUL R20, R4, R59 ;  /* 0x0000003b04147220 */ /* 0x000fe20000400000 */
[----:B------:R-:W-:Y:S01]  /*2150*/  FFMA.FTZ R9, R12, R9, -0.36067417263984680176 ;  /* 0xbeb8aa490c097423 */ /* 0x000fe20000010009 */
[----:B------:R-:W-:Y:S01]  /*2160*/  FMUL R17, R4, R13 ;  /* 0x0000000d04117220 */ /* 0x000fe20000400000 */
[----:B------:R-:W-:Y:S01]  /*2170*/  FFMA.FTZ R7, R8, R7, 0.48089820146560668945 ;  /* 0x3ef6384a08077423 */ /* 0x000fe20000010007 */
[----:B------:R-:W-:Y:S01]  /*2180*/  F2FP.BF16.F32.PACK_AB R4, R11, R10 ;  /* 0x0000000a0b04723e */ /* 0x000fe200000010ff */
[----:B------:R-:W-:Y:S01]  /*2190*/  FFMA.FTZ R13, R12, R9, 0.48089820146560668945 ;  /* 0x3ef6384a0c0d7423 */ /* 0x000fe20000010009 */
[----:B------:R-:W-:Y:S01]  /*21a0*/  I2FP.F32.S32 R11, R6 ;  /* 0x00000006000b7245 */ /* 0x000fe20000201400 */
[----:B------:R-:W-:Y:S01]  /*21b0*/  FFMA.FTZ R9, R8, R7, -0.72134751081466674805 ;  /* 0xbf38aa3b08097423 */ /* 0x000fe20000010007 */
[----:B------:R-:W-:Y:S01]  /*21c0*/  F2FP.BF16.F32.PACK_AB R5, R61, R22 ;  /* 0x000000163d05723e */ /* 0x000fe200000010ff */
[----:B------:R-:W-:Y:S01]  /*21d0*/  FFMA.FTZ R13, R12, R13, -0.72134751081466674805 ;  /* 0xbf38aa3b0c0d7423 */ /* 0x000fe2000001000d */
[----:B------:R-:W-:Y:S01]  /*21e0*/  F2FP.BF16.F32.PACK_AB R6, R16, R17 ;  /* 0x000000111006723e */ /* 0x000fe200000010ff */
[----:B------:R-:W-:Y:S01]  /*21f0*/  FMUL R9, R8, R9 ;  /* 0x0000000908097220 */ /* 0x000fe20000400000 */
[----:B------:R-:W-:Y:S01]  /*2200*/  F2FP.BF16.F32.PACK_AB R7, R63, R20 ;  /* 0x000000143f07723e */ /* 0x000fe200000010ff */
[----:B------:R-:W-:Y:S01]  /*2210*/  FMUL R13, R12, R13 ;  /* 0x0000000d0c0d7220 */ /* 0x000fe20000400000 */
[----:B------:R-:W-:Y:S01]  /*2220*/  FSEL R10, RZ, -23, P4 ;  /* 0xc1b80000ff0a7808 */ /* 0x000fe20002000000 */
[----:B------:R-:W-:-:S02]  /*2230*/  FMUL R9, R8, R9 ;  /* 0x0000000908097220 */ /* 0x000fc40000400000 */
[----:B------:R2:W-:Y:S01]  /*2240*/  STSM.16.M88.4 [R19], R4 ;  /* 0x0000000413007844 */ /* 0x0005e20000000200 */
[----:B------:R-:W-:Y:S01]  /*2250*/  FMUL R13, R12, R13 ;  /* 0x0000000d0c0d7220 */ /* 0x000fe20000400000 */
[----:B------:R-:W-:Y:S01]  /*2260*/  FFMA.FTZ R10, R11, 1.1920928955078125e-07, R10 ;  /* 0x340000000b0a7823 */ /* 0x000fe2000001000a */
[----:B0-----:R-:W-:Y:S01]  /*2270*/  IMAD R11, R14, R30, RZ ;  /* 0x0000001e0e0b7224 */ /* 0x001fe200078e02ff */
[----:B------:R-:W-:Y:S01]  /*2280*/  BAR.SYNC.DEFER_BLOCKING 0x0 ;  /* 0x0000000000007b1d */ /* 0x000fe20000010000 */
[----:B------:R-:W-:Y:S01]  /*2290*/  FFMA.FTZ R13, R12, 1.4426950216293334961, R13 ;  /* 0x3fb8aa3b0c0d7823 */ /* 0x000fe2000001000d */
[----:B------:R-:W-:Y:S01]  /*22a0*/  FFMA.FTZ R8, R8, 1.4426950216293334961, R9 ;  /* 0x3fb8aa3b08087823 */ /* 0x000fe20000010009 */
[----:B------:R-:W-:Y:S02]  /*22b0*/  @P1 MOV R9, 0x7f800000 ;  /* 0x7f80000000091802 */ /* 0x000fe40000000f00 */
[----:B------:R-:W-:Y:S01]  /*22c0*/  LEA R17, R30, R11, 0x1 ;  /* 0x0000000b1e117211 */ /* 0x000fe200078e08ff */
[----:B------:R-:W-:Y:S01]  /*22d0*/  FADD R14, R10, R13 ;  /* 0x0000000d0a0e7221 */ /* 0x000fe20000000000 */
[----:B------:R-:W-:Y:S01]  /*22e0*/  FADD R3, R3, R8 ;  /* 0x0000000803037221 */ /* 0x000fe20000000000 */
[----:B------:R-:W-:Y:S01]  /*22f0*/  IMAD R8, R0, UR5, RZ ;  /* 0x0000000500087c24 */ /* 0x000fe2000f8e02ff */
[----:B------:R-:W-:Y:S01]  /*2300*/  LEA R13, R30, R17, 0x1 ;  /* 0x000000111e0d7211 */ /* 0x000fe200078e08ff */
[----:B------:R-:W-:Y:S01]  /*2310*/  @P1 FFMA.FTZ R3, R24, R9, +INF ;  /* 0x7f80000018031423 */ /* 0x000fe20000010009 */
[----:B------:R-:W-:Y:S01]  /*2320*/  UIMAD.WIDE UR4, UR4, 0x2, URZ ;  /* 0x00000002040478a5 */ /* 0x000fe2000f8e023f */
[----:B------:R-:W-:-:S02]  /*2330*/  @P3 MOV R10, 0x7f800000 ;  /* 0x7f800000000a3802 */ /* 0x000fc40000000f00 */
[----:B--2---:R-:W-:Y:S02]  /*2340*/  LEA R19, R30, R13, 0x1 ;  /* 0x0000000d1e137211 */ /* 0x004fe400078e08ff */
[C---:B------:R-:W-:Y:S01]  /*2350*/  SHF.L.U32 R9, R8.reuse, 0x1, RZ ;  /* 0x0000000108097819 */ /* 0x040fe200000006ff */
[----:B------:R-:W-:Y:S01]  /*2360*/  IMAD.HI R8, R8, 0x2, RZ ;  /* 0x0000000208087827 */ /* 0x000fe200078e02ff */
[----:B------:R-:W-:-:S03]  /*2370*/  LEA R21, R30, R19, 0x1 ;  /* 0x000000131e157211 */ /* 0x000fc600078e08ff */
[----:B------:R-:W-:Y:S01]  /*2380*/  @P3 FFMA.FTZ R14, R29, R10, +INF ;  /* 0x7f8000001d0e3423 */ /* 0x000fe2000001000a */
[----:B-1----:R-:W-:Y:S01]  /*2390*/  IADD3 R24, P4, P5, R9, UR8, R26 ;  /* 0x0000000809187c10 */ /* 0x002fe2000fd9e01a */
[----:B------:R-:W-:Y:S01]  /*23a0*/  ULDC UR4, c[0x0][0x27c] ;  /* 0x00009f0000047ab9 */ /* 0x000fe20000000800 */
[----:B------:R-:W-:Y:S01]  /*23b0*/  LEA R23, R30, R21, 0x1 ;  /* 0x000000151e177211 */ /* 0x000fe200078e08ff */
[----:B------:R-:W-:Y:S01]  /*23c0*/  UIMAD UR4, UR7, UR4, URZ ;  /* 0x00000004070472a4 */ /* 0x000fe2000f8e023f */
[----:B------:R0:W1:Y:S01]  /*23d0*/  LDS.128 R4, [R18] ;  /* 0x0000000012047984 */ /* 0x0000620000000c00 */
[----:B------:R-:W-:Y:S02]  /*23e0*/  IADD3.X R28, R8, UR5, R27, P4, P5 ;  /* 0x00000005081c7c10 */ /* 0x000fe4000a7ea41b */
[----:B------:R-:W-:Y:S01]  /*23f0*/  LEA R25, R30, R23, 0x1 ;  /* 0x000000171e197211 */ /* 0x000fe200078e08ff */
[----:B------:R-:W-:Y:S01]  /*2400*/  USHF.L.U32 UR7, UR4, 0x2, URZ ;  /* 0x0000000204077899 */ /* 0x000fe2000800063f */
[-C--:B------:R-:W-:Y:S01]  /*2410*/  LEA R8, P5, R11, R24.reuse, 0x1 ;  /* 0x000000180b087211 */ /* 0x080fe200078a08ff */
[----:B------:R-:W-:Y:S01]  /*2420*/  UIMAD.WIDE UR4, UR4, 0x4, URZ ;  /* 0x00000004040478a5 */ /* 0x000fe2000f8e023f */
[----:B------:R-:W-:-:S02]  /*2430*/  LEA R10, P6, R17, R24, 0x1 ;  /* 0x00000018110a7211 */ /* 0x000fc400078c08ff */
[-C--:B------:R-:W-:Y:S02]  /*2440*/  LEA R12, P3, R13, R24.reuse, 0x1 ;  /* 0x000000180d0c7211 */ /* 0x080fe400078608ff */
[----:B------:R-:W-:Y:S02]  /*2450*/  LEA R16, P4, R19, R24, 0x1 ;  /* 0x0000001813107211 */ /* 0x000fe400078808ff */
[----:B------:R-:W-:Y:S02]  /*2460*/  LEA R26, R30, R25, 0x1 ;  /* 0x000000191e1a7211 */ /* 0x000fe400078e08ff */
[----:B------:R-:W-:Y:S02]  /*2470*/  LEA.HI.X.SX32 R9, R11, R28, 0x1, P5 ;  /* 0x0000001c0b097211 */ /* 0x000fe400028f0eff */
[----:B0-----:R-:W-:Y:S02]  /*2480*/  LEA R18, P5, R21, R24, 0x1 ;  /* 0x0000001815127211 */ /* 0x001fe400078a08ff */
[----:B------:R-:W-:-:S02]  /*2490*/  LEA.HI.X.SX32 R11, R17, R28, 0x1, P6 ;  /* 0x0000001c110b7211 */ /* 0x000fc400030f0eff */
[----:B------:R-:W-:Y:S02]  /*24a0*/  LEA R20, P6, R23, R24, 0x1 ;  /* 0x0000001817147211 */ /* 0x000fe400078c08ff */
[----:B------:R-:W-:Y:S02]  /*24b0*/  LEA.HI.X.SX32 R13, R13, R28, 0x1, P3 ;  /* 0x0000001c0d0d7211 */ /* 0x000fe400018f0eff */
[----:B------:R-:W-:Y:S02]  /*24c0*/  LEA R22, P3, R25, R24, 0x1 ;  /* 0x0000001819167211 */ /* 0x000fe400078608ff */
[----:B------:R-:W-:Y:S02]  /*24d0*/  LEA.HI.X.SX32 R17, R19, R28, 0x1, P4 ;  /* 0x0000001c13117211 */ /* 0x000fe400020f0eff */
[----:B------:R-:W-:Y:S02]  /*24e0*/  LEA R24, P4, R26, R24, 0x1 ;  /* 0x000000181a187211 */ /* 0x000fe400078808ff */
[----:B------:R-:W-:-:S02]  /*24f0*/  LEA.HI.X.SX32 R19, R21, R28, 0x1, P5 ;  /* 0x0000001c15137211 */ /* 0x000fc400028f0eff */
[-C--:B------:R-:W-:Y:S02]  /*2500*/  LEA.HI.X.SX32 R21, R23, R28.reuse, 0x1, P6 ;  /* 0x0000001c17157211 */ /* 0x080fe400030f0eff */
[-C--:B------:R-:W-:Y:S02]  /*2510*/  LEA.HI.X.SX32 R23, R25, R28.reuse, 0x1, P3 ;  /* 0x0000001c19177211 */ /* 0x080fe400018f0eff */
[----:B------:R-:W-:Y:S02]  /*2520*/  LEA.HI.X.SX32 R25, R26, R28, 0x1, P4 ;  /* 0x0000001c1a197211 */ /* 0x000fe400020f0eff */
[----:B------:R-:W-:Y:S01]  /*2530*/  FSETP.NEU.AND P1, PT, R29, RZ, PT ;  /* 0x000000ff1d00720b */ /* 0x000fe20003f2d000 */
[----:B-1----:R0:W-:Y:S01]  /*2540*/  STG.E.U16 desc[UR12][R8.64], R4 ;  /* 0x0000000408007986 */ /* 0x0021e2000c10150c */
[----:B------:R-:W-:Y:S01]  /*2550*/  PRMT R28, R7, 0x7632, R28 ;  /* 0x00007632071c7816 */ /* 0x000fe2000000001c */
[----:B------:R-:W1:Y:S01]  /*2560*/  LDC.64 R26, c[0x0][0x230] ;  /* 0x00008c00ff1a7b82 */ /* 0x000e620000000a00 */
[----:B------:R-:W-:Y:S01]  /*2570*/  FSEL R14, R14, -INF , P1 ;  /* 0xff8000000e0e7808 */ /* 0x000fe20000800000 */
[----:B------:R2:W-:Y:S04]  /*2580*/  STG.E.U16 desc[UR12][R10.64], R5 ;  /* 0x000000050a007986 */ /* 0x0005e8000c10150c */
[----:B------:R3:W-:Y:S01]  /*2590*/  STG.E.U16 desc[UR12][R12.64], R6 ;  /* 0x000000060c007986 */ /* 0x0007e2000c10150c */
[----:B------:R-:W-:Y:S01]  /*25a0*/  FFMA R45, R14, 0.69314718246459960938, R45 ;  /* 0x3f3172180e2d7823 */ /* 0x000fe2000000002d */
[----:B0-----:R-:W-:-:S02]  /*25b0*/  PRMT R9, R4, 0x7632, R9 ;  /* 0x0000763204097816 */ /* 0x001fc40000000009 */
[----:B------:R0:W-:Y:S01]  /*25c0*/  STG.E.U16 desc[UR12][R16.64], R7 ;  /* 0x0000000710007986 */ /* 0x0001e2000c10150c */
[----:B------:R-:W-:Y:S02]  /*25d0*/  FSEL R4, R3, -INF , P2 ;  /* 0xff80000003047808 */ /* 0x000fe40001000000 */
[----:B--2---:R-:W-:Y:S01]  /*25e0*/  PRMT R11, R5, 0x7632, R11 ;  /* 0x00007632050b7816 */ /* 0x004fe2000000000b */
[----:B------:R0:W-:Y:S01]  /*25f0*/  STG.E.U16 desc[UR12][R18.64], R9 ;  /* 0x0000000912007986 */ /* 0x0001e2000c10150c */
[----:B------:R-:W-:Y:S01]  /*2600*/  SHF.L.U32 R5, R0, 0x2, RZ ;  /* 0x0000000200057819 */ /* 0x000fe200000006ff */
[----:B------:R-:W-:Y:S01]  /*2610*/  FFMA R44, R4, 0.69314718246459960938, R69 ;  /* 0x3f317218042c7823 */ /* 0x000fe20000000045 */
[----:B---3--:R-:W-:Y:S01]  /*2620*/  PRMT R13, R6, 0x7632, R13 ;  /* 0x00007632060d7816 */ /* 0x008fe2000000000d */
[----:B------:R0:W-:Y:S01]  /*2630*/  STG.E.U16 desc[UR12][R20.64], R11 ;  /* 0x0000000b14007986 */ /* 0x0001e2000c10150c */
[----:B------:R-:W-:-:S03]  /*2640*/  IMAD.HI R0, R0, 0x4, RZ ;  /* 0x0000000400007827 */ /* 0x000fc600078e02ff */
[----:B------:R0:W-:Y:S01]  /*2650*/  STG.E.U16 desc[UR12][R22.64], R13 ;  /* 0x0000000d16007986 */ /* 0x0001e2000c10150c */
[----:B-1----:R-:W-:-:S03]  /*2660*/  IADD3 R4, P1, P2, R5, UR7, R26 ;  /* 0x0000000705047c10 */ /* 0x002fc6000fa3e01a */
[----:B------:R0:W-:Y:S01]  /*2670*/  STG.E.U16 desc[UR12][R24.64], R28 ;  /* 0x0000001c18007986 */ /* 0x0001e2000c10150c */
[----:B------:R-:W-:Y:S01]  /*2680*/  IADD3.X R5, R0, UR5, R27, P1, P2 ;  /* 0x0000000500057c10 */ /* 0x000fe20008fe441b */
[----:B------:R-:W-:Y:S06]  /*2690*/  BAR.SYNC.DEFER_BLOCKING 0x0 ;  /* 0x0000000000007b1d */ /* 0x000fec0000010000 */
[----:B------:R0:W-:Y:S02]  /*26a0*/  STS.64 [R15+UR6], R44 ;  /* 0x0000002c0f007988 */ /* 0x0001e40008000a06 */
[----:B------:R-:W-:Y:S06]  /*26b0*/  BAR.SYNC.DEFER_BLOCKING 0x0 ;  /* 0x0000000000007b1d */ /* 0x000fec0000010000 */
[----:B------:R-:W-:Y:S05]  /*26c0*/  @P0 EXIT ;  /* 0x000000000000094d */ /* 0x000fea0003800000 */
[----:B------:R-:W1:Y:S04]  /*26d0*/  LDS R3, [R2] ;  /* 0x0000000002037984 */ /* 0x000e680000000800 */
[----:B-1----:R-:W-:Y:S01]  /*26e0*/  STG.E desc[UR12][R4.64], R3 ;  /* 0x0000000304007986 */ /* 0x002fe2000c10190c */
[----:B------:R-:W-:Y:S05]  /*26f0*/  EXIT ;  /* 0x000000000000794d */ /* 0x000fea0003800000 */
.L_x_2:
[----:B------:R-:W-:-:S00]  /*2700*/  BRA `(.L_x_2) ;  /* 0xfffffffc00fc7947 */ /* 0x000fc0000383ffff */
[----:B------:R-:W-:-:S00]  /*2710*/  NOP ;  /* 0x0000000000007918 */ /* 0x000fc00000000000 */
        /* <DEDUP_REMOVED lines=14> */
.L_x_3:


//--------------------- .nv.global.init           --------------------------
	.section	.nv.global.init,"aw",@progbits
.nv.global.init:
	.type		_$_str,@object
	.size		_$_str,(.L_0 - _$_str)
_$_str:
        /*0000*/ 	.byte	0x5f, 0x5f, 0x43, 0x55, 0x44, 0x41, 0x5f, 0x46, 0x54, 0x5a, 0x00
.L_0:


//--------------------- .nv.shared.attn_fwd       --------------------------
	.section	.nv.shared.attn_fwd,"aw",@nobits
	.sectionflags	@""
	.align	16
	.zero		1024


//--------------------- .nv.shared.reserved.0     --------------------------
	.section	.nv.shared.reserved.0,"aw",@nobits
	.weak		__nv_reservedSMEM_offset_0_alias
	.size		__nv_reservedSMEM_offset_0_alias, 0, 0
	.other		__nv_reservedSMEM_offset_0_alias,@"STO_CUDA_RESERVED_SHARED STV_DEFAULT"
__nv_reservedSMEM_offset_0_alias:
	.zero		0


//--------------------- .nv.constant0.attn_fwd    --------------------------
	.section	.nv.constant0.attn_fwd,"a",@progbits
	.sectionflags	@""
	.align	4
.nv.constant0.attn_fwd:
	.zero		664


//--------------------- SYMBOLS --------------------------

	.type		.nv.reservedSmem.offset0,@object
	.size		.nv.reservedSmem.offset0,0x4
